//
// Generated by NVIDIA NVVM Compiler
//
// Compiler Build ID: CL-36424714
// Cuda compilation tools, release 13.0, V13.0.88
// Based on NVVM 20.0.0
//

.version 9.0
.target sm_100
.address_size 64

	// .globl	_Z14gpu_rad_sweep6Pfjjj
// _ZZ14gpu_rad_sweep5PfjjjE8a_shared has been demoted
.extern .shared .align 16 .b8 a_s[];

.visible .entry _Z14gpu_rad_sweep6Pfjjj(
	.param .u64 .ptr .align 1 _Z14gpu_rad_sweep6Pfjjj_param_0,
	.param .u32 _Z14gpu_rad_sweep6Pfjjj_param_1,
	.param .u32 _Z14gpu_rad_sweep6Pfjjj_param_2,
	.param .u32 _Z14gpu_rad_sweep6Pfjjj_param_3
)
{
	.reg .pred 	%p<29>;
	.reg .b32 	%r<206>;
	.reg .b32 	%f<37>;
	.reg .b64 	%rd<19>;

	ld.param.u64 	%rd2, [_Z14gpu_rad_sweep6Pfjjj_param_0];
	ld.param.u32 	%r88, [_Z14gpu_rad_sweep6Pfjjj_param_1];
	ld.param.u32 	%r89, [_Z14gpu_rad_sweep6Pfjjj_param_2];
	ld.param.u32 	%r90, [_Z14gpu_rad_sweep6Pfjjj_param_3];
	cvta.to.global.u64 	%rd1, %rd2;
	shl.b32 	%r1, %r90, 1;
	add.s32 	%r2, %r1, 4;
	mov.u32 	%r188, a_s;
	shl.b32 	%r5, %r90, 3;
	add.s32 	%r3, %r188, %r5;
	add.s32 	%r185, %r3, 16;
	add.s32 	%r6, %r3, %r5;
	add.s32 	%r7, %r6, %r5;
	mov.u32 	%r205, %tid.x;
	mov.u32 	%r9, %ntid.x;
	setp.ge.s32 	%p1, %r205, %r2;
	@%p1 bra 	$L__BB0_7;
	add.s32 	%r92, %r205, %r9;
	max.u32 	%r93, %r92, %r2;
	setp.lt.u32 	%p2, %r92, %r2;
	selp.u32 	%r94, 1, 0, %p2;
	add.s32 	%r95, %r92, %r94;
	sub.s32 	%r96, %r93, %r95;
	div.u32 	%r97, %r96, %r9;
	add.s32 	%r10, %r97, %r94;
	and.b32  	%r98, %r10, 3;
	setp.eq.s32 	%p3, %r98, 3;
	mov.u32 	%r180, %r205;
	@%p3 bra 	$L__BB0_4;
	add.s32 	%r99, %r10, 1;
	and.b32  	%r100, %r99, 3;
	add.s32 	%r11, %r5, 16;
	shl.b32 	%r101, %r205, 2;
	mov.u32 	%r102, a_s;
	add.s32 	%r178, %r102, %r101;
	shl.b32 	%r13, %r9, 2;
	shl.b32 	%r103, %r90, 4;
	add.s32 	%r14, %r103, 32;
	mad.lo.s32 	%r15, %r90, 24, 48;
	neg.s32 	%r177, %r100;
	mad.lo.s32 	%r180, %r9, %r100, %r205;
$L__BB0_3:
	.pragma "nounroll";
	add.s32 	%r104, %r178, %r15;
	mov.b32 	%r105, 0;
	st.shared.u32 	[%r104], %r105;
	add.s32 	%r106, %r178, %r14;
	st.shared.u32 	[%r106], %r105;
	add.s32 	%r107, %r178, %r11;
	st.shared.u32 	[%r107], %r105;
	st.shared.u32 	[%r178], %r105;
	add.s32 	%r178, %r178, %r13;
	add.s32 	%r177, %r177, 1;
	setp.ne.s32 	%p4, %r177, 0;
	@%p4 bra 	$L__BB0_3;
$L__BB0_4:
	setp.lt.u32 	%p5, %r10, 3;
	@%p5 bra 	$L__BB0_7;
	mov.u32 	%r113, a_s;
	shl.b32 	%r115, %r9, 2;
$L__BB0_6:
	shl.b32 	%r108, %r180, 2;
	add.s32 	%r109, %r7, %r108;
	mov.b32 	%r110, 0;
	st.shared.u32 	[%r109+48], %r110;
	add.s32 	%r111, %r6, %r108;
	st.shared.u32 	[%r111+32], %r110;
	add.s32 	%r112, %r3, %r108;
	st.shared.u32 	[%r112+16], %r110;
	add.s32 	%r114, %r113, %r108;
	st.shared.u32 	[%r114], %r110;
	add.s32 	%r116, %r109, %r115;
	st.shared.u32 	[%r116+48], %r110;
	add.s32 	%r117, %r111, %r115;
	st.shared.u32 	[%r117+32], %r110;
	add.s32 	%r118, %r112, %r115;
	st.shared.u32 	[%r118+16], %r110;
	add.s32 	%r119, %r114, %r115;
	st.shared.u32 	[%r119], %r110;
	add.s32 	%r120, %r116, %r115;
	st.shared.u32 	[%r120+48], %r110;
	add.s32 	%r121, %r117, %r115;
	st.shared.u32 	[%r121+32], %r110;
	add.s32 	%r122, %r118, %r115;
	st.shared.u32 	[%r122+16], %r110;
	add.s32 	%r123, %r119, %r115;
	st.shared.u32 	[%r123], %r110;
	add.s32 	%r124, %r120, %r115;
	st.shared.u32 	[%r124+48], %r110;
	add.s32 	%r125, %r121, %r115;
	st.shared.u32 	[%r125+32], %r110;
	add.s32 	%r126, %r122, %r115;
	st.shared.u32 	[%r126+16], %r110;
	add.s32 	%r127, %r123, %r115;
	st.shared.u32 	[%r127], %r110;
	add.s32 	%r180, %r115, %r180;
	setp.lt.s32 	%p6, %r180, %r2;
	@%p6 bra 	$L__BB0_6;
$L__BB0_7:
	add.s32 	%r189, %r6, 32;
	add.s32 	%r182, %r7, 48;
	mov.u32 	%r27, %ctaid.x;
	add.s32 	%r129, %r27, 1;
	cvt.rn.f32.u32 	%f1, %r129;
	cvt.rn.f32.u32 	%f2, %r88;
	div.rn.f32 	%f3, %f1, %f2;
	add.s32 	%r28, %r1, 2;
	shl.b32 	%r130, %r1, 2;
	add.s32 	%r131, %r182, %r130;
	st.shared.f32 	[%r131+8], %f3;
	add.s32 	%r132, %r189, %r130;
	st.shared.f32 	[%r132+8], %f3;
	st.shared.f32 	[%r3+16], %f3;
	mul.f32 	%f4, %f3, 0f3F4CCCCD;
	st.shared.f32 	[%r131+12], %f4;
	st.shared.f32 	[%r132+12], %f4;
	st.shared.f32 	[%r3+20], %f4;
	st.shared.v2.f32 	[a_s], {%f3, %f4};
	setp.eq.s32 	%p7, %r90, 0;
	@%p7 bra 	$L__BB0_16;
	add.s32 	%r29, %r205, 2;
	sub.s32 	%r135, %r1, %r205;
	add.s32 	%r30, %r135, 1;
	mov.u32 	%r184, a_s;
	mov.b32 	%r181, 0;
	mov.u32 	%r183, %r189;
$L__BB0_9:
	mov.u32 	%r188, %r185;
	mov.u32 	%r185, %r184;
	mov.u32 	%r189, %r182;
	setp.ge.s32 	%p8, %r29, %r28;
	bar.sync 	0;
	@%p8 bra 	$L__BB0_12;
	mov.u32 	%r186, %r29;
$L__BB0_11:
	shl.b32 	%r136, %r186, 2;
	add.s32 	%r137, %r185, %r136;
	ld.shared.f32 	%f5, [%r137+-8];
	ld.shared.f32 	%f6, [%r137+-4];
	mul.f32 	%f7, %f6, 0f3FB33333;
	fma.rn.f32 	%f8, %f5, 0f3FD9999A, %f7;
	ld.shared.f32 	%f9, [%r137];
	add.f32 	%f10, %f9, %f8;
	ld.shared.f32 	%f11, [%r137+4];
	fma.rn.f32 	%f12, %f11, 0f3F19999A, %f10;
	ld.shared.f32 	%f13, [%r137+8];
	fma.rn.f32 	%f14, %f13, 0f3E99999A, %f12;
	div.rn.f32 	%f15, %f14, 0f40A00000;
	add.s32 	%r138, %r188, %r136;
	st.shared.f32 	[%r138], %f15;
	setp.neu.f32 	%p9, %f15, 0f00000000;
	add.s32 	%r186, %r186, %r9;
	setp.lt.s32 	%p10, %r186, %r28;
	and.pred  	%p11, %p9, %p10;
	@%p11 bra 	$L__BB0_11;
$L__BB0_12:
	setp.lt.s32 	%p12, %r30, 2;
	@%p12 bra 	$L__BB0_15;
	mov.u32 	%r187, %r30;
$L__BB0_14:
	shl.b32 	%r139, %r187, 2;
	add.s32 	%r140, %r183, %r139;
	ld.shared.f32 	%f16, [%r140+-8];
	ld.shared.f32 	%f17, [%r140+-4];
	mul.f32 	%f18, %f17, 0f3FB33333;
	fma.rn.f32 	%f19, %f16, 0f3FD9999A, %f18;
	ld.shared.f32 	%f20, [%r140];
	add.f32 	%f21, %f20, %f19;
	ld.shared.f32 	%f22, [%r140+4];
	fma.rn.f32 	%f23, %f22, 0f3F19999A, %f21;
	ld.shared.f32 	%f24, [%r140+8];
	fma.rn.f32 	%f25, %f24, 0f3E99999A, %f23;
	div.rn.f32 	%f26, %f25, 0f40A00000;
	add.s32 	%r141, %r189, %r139;
	st.shared.f32 	[%r141], %f26;
	setp.neu.f32 	%p13, %f26, 0f00000000;
	sub.s32 	%r187, %r187, %r9;
	setp.gt.s32 	%p14, %r187, 1;
	and.pred  	%p15, %p13, %p14;
	@%p15 bra 	$L__BB0_14;
$L__BB0_15:
	add.s32 	%r181, %r181, 1;
	setp.ne.s32 	%p16, %r181, %r90;
	mov.u32 	%r182, %r183;
	mov.u32 	%r183, %r189;
	mov.u32 	%r184, %r188;
	@%p16 bra 	$L__BB0_9;
$L__BB0_16:
	setp.ge.s32 	%p17, %r205, %r2;
	mul.lo.s32 	%r43, %r89, %r27;
	add.s32 	%r193, %r43, %r205;
	@%p17 bra 	$L__BB0_23;
	add.s32 	%r142, %r205, %r9;
	max.s32 	%r143, %r142, %r2;
	setp.lt.s32 	%p18, %r142, %r2;
	selp.u32 	%r144, 1, 0, %p18;
	add.s32 	%r145, %r142, %r144;
	sub.s32 	%r146, %r143, %r145;
	div.u32 	%r147, %r146, %r9;
	add.s32 	%r45, %r147, %r144;
	and.b32  	%r148, %r45, 3;
	setp.eq.s32 	%p19, %r148, 3;
	mov.u32 	%r196, %r205;
	@%p19 bra 	$L__BB0_20;
	add.s32 	%r149, %r45, 1;
	and.b32  	%r150, %r149, 3;
	shl.b32 	%r151, %r205, 2;
	add.s32 	%r191, %r188, %r151;
	shl.b32 	%r47, %r9, 2;
	neg.s32 	%r190, %r150;
	mad.lo.s32 	%r196, %r9, %r150, %r205;
$L__BB0_19:
	.pragma "nounroll";
	mul.wide.s32 	%rd3, %r193, 4;
	add.s64 	%rd4, %rd1, %rd3;
	ld.shared.f32 	%f27, [%r191];
	st.global.f32 	[%rd4], %f27;
	add.s32 	%r193, %r193, %r9;
	add.s32 	%r191, %r191, %r47;
	add.s32 	%r190, %r190, 1;
	setp.ne.s32 	%p20, %r190, 0;
	@%p20 bra 	$L__BB0_19;
$L__BB0_20:
	setp.lt.u32 	%p21, %r45, 3;
	@%p21 bra 	$L__BB0_23;
	shl.b32 	%r154, %r9, 2;
	cvt.u64.u32 	%rd7, %r154;
$L__BB0_22:
	shl.b32 	%r152, %r196, 2;
	add.s32 	%r153, %r188, %r152;
	ld.shared.f32 	%f28, [%r153];
	mul.wide.s32 	%rd5, %r193, 4;
	add.s64 	%rd6, %rd1, %rd5;
	st.global.f32 	[%rd6], %f28;
	add.s32 	%r155, %r153, %r154;
	ld.shared.f32 	%f29, [%r155];
	add.s64 	%rd8, %rd6, %rd7;
	st.global.f32 	[%rd8], %f29;
	add.s32 	%r156, %r155, %r154;
	ld.shared.f32 	%f30, [%r156];
	add.s64 	%rd9, %rd8, %rd7;
	st.global.f32 	[%rd9], %f30;
	add.s32 	%r157, %r156, %r154;
	ld.shared.f32 	%f31, [%r157];
	add.s64 	%rd10, %rd9, %rd7;
	st.global.f32 	[%rd10], %f31;
	add.s32 	%r196, %r154, %r196;
	add.s32 	%r193, %r154, %r193;
	setp.lt.s32 	%p22, %r196, %r2;
	@%p22 bra 	$L__BB0_22;
$L__BB0_23:
	add.s32 	%r62, %r43, %r89;
	setp.ge.s32 	%p23, %r205, %r28;
	@%p23 bra 	$L__BB0_31;
	add.s32 	%r158, %r205, %r62;
	sub.s32 	%r200, %r158, %r1;
	add.s32 	%r201, %r200, -2;
	add.s32 	%r160, %r205, %r9;
	max.s32 	%r161, %r160, %r28;
	setp.lt.s32 	%p24, %r160, %r28;
	selp.u32 	%r162, 1, 0, %p24;
	add.s32 	%r163, %r160, %r162;
	sub.s32 	%r164, %r161, %r163;
	div.u32 	%r165, %r164, %r9;
	add.s32 	%r64, %r165, %r162;
	and.b32  	%r166, %r64, 3;
	setp.eq.s32 	%p25, %r166, 3;
	@%p25 bra 	$L__BB0_28;
	add.s32 	%r199, %r205, -2;
	shl.b32 	%r168, %r205, 2;
	add.s32 	%r198, %r189, %r168;
	shl.b32 	%r68, %r9, 2;
	add.s32 	%r169, %r64, 1;
	and.b32  	%r170, %r169, 3;
	neg.s32 	%r197, %r170;
$L__BB0_26:
	.pragma "nounroll";
	mul.wide.s32 	%rd11, %r201, 4;
	add.s64 	%rd12, %rd1, %rd11;
	ld.shared.f32 	%f32, [%r198];
	st.global.f32 	[%rd12], %f32;
	add.s32 	%r201, %r201, %r9;
	add.s32 	%r200, %r200, %r9;
	add.s32 	%r199, %r199, %r9;
	add.s32 	%r198, %r198, %r68;
	add.s32 	%r197, %r197, 1;
	setp.ne.s32 	%p26, %r197, 0;
	@%p26 bra 	$L__BB0_26;
	add.s32 	%r201, %r200, -2;
	add.s32 	%r205, %r199, 2;
$L__BB0_28:
	setp.lt.u32 	%p27, %r64, 3;
	@%p27 bra 	$L__BB0_31;
	shl.b32 	%r173, %r9, 2;
	cvt.u64.u32 	%rd15, %r173;
$L__BB0_30:
	shl.b32 	%r171, %r205, 2;
	add.s32 	%r172, %r189, %r171;
	ld.shared.f32 	%f33, [%r172];
	mul.wide.s32 	%rd13, %r201, 4;
	add.s64 	%rd14, %rd1, %rd13;
	st.global.f32 	[%rd14], %f33;
	add.s32 	%r174, %r172, %r173;
	ld.shared.f32 	%f34, [%r174];
	add.s64 	%rd16, %rd14, %rd15;
	st.global.f32 	[%rd16], %f34;
	add.s32 	%r175, %r174, %r173;
	ld.shared.f32 	%f35, [%r175];
	add.s64 	%rd17, %rd16, %rd15;
	st.global.f32 	[%rd17], %f35;
	add.s32 	%r176, %r175, %r173;
	ld.shared.f32 	%f36, [%r176];
	add.s64 	%rd18, %rd17, %rd15;
	st.global.f32 	[%rd18], %f36;
	add.s32 	%r205, %r173, %r205;
	add.s32 	%r201, %r173, %r201;
	setp.lt.s32 	%p28, %r205, %r28;
	@%p28 bra 	$L__BB0_30;
$L__BB0_31:
	ret;

}
	// .globl	_Z14gpu_rad_sweep5Pfjjj
.visible .entry _Z14gpu_rad_sweep5Pfjjj(
	.param .u64 .ptr .align 1 _Z14gpu_rad_sweep5Pfjjj_param_0,
	.param .u32 _Z14gpu_rad_sweep5Pfjjj_param_1,
	.param .u32 _Z14gpu_rad_sweep5Pfjjj_param_2,
	.param .u32 _Z14gpu_rad_sweep5Pfjjj_param_3
)
{
	.reg .pred 	%p<19>;
	.reg .b32 	%r<101>;
	.reg .b32 	%f<52>;
	.reg .b64 	%rd<11>;
	// demoted variable
	.shared .align 4 .b8 _ZZ14gpu_rad_sweep5PfjjjE8a_shared[49152];
	ld.param.u64 	%rd2, [_Z14gpu_rad_sweep5Pfjjj_param_0];
	ld.param.u32 	%r44, [_Z14gpu_rad_sweep5Pfjjj_param_1];
	ld.param.u32 	%r45, [_Z14gpu_rad_sweep5Pfjjj_param_2];
	ld.param.u32 	%r46, [_Z14gpu_rad_sweep5Pfjjj_param_3];
	cvta.to.global.u64 	%rd1, %rd2;
	mov.u32 	%r1, %tid.x;
	mov.u32 	%r2, %ntid.x;
	setp.eq.s32 	%p1, %r46, 0;
	@%p1 bra 	$L__BB1_31;
	mov.u32 	%r48, %ctaid.x;
	mul.lo.s32 	%r49, %r45, %r48;
	add.s32 	%r3, %r49, 2;
	add.s32 	%r4, %r45, -2;
	add.s32 	%r50, %r48, 1;
	cvt.rn.f32.u32 	%f15, %r50;
	cvt.rn.f32.u32 	%f16, %r44;
	div.rn.f32 	%f1, %f15, %f16;
	mul.f32 	%f2, %f1, 0f3F4CCCCD;
	add.s32 	%r5, %r1, 2;
	mul.f32 	%f17, %f15, 0f3F4CCCCD;
	div.rn.f32 	%f3, %f17, %f16;
	add.s32 	%r6, %r49, %r45;
	shl.b32 	%r51, %r1, 2;
	mov.u32 	%r52, _ZZ14gpu_rad_sweep5PfjjjE8a_shared;
	add.s32 	%r53, %r51, %r52;
	add.s32 	%r7, %r53, 8;
	shl.b32 	%r8, %r2, 2;
	mov.b32 	%r84, 0;
$L__BB1_2:
	setp.lt.s32 	%p2, %r4, 12287;
	mov.f32 	%f48, %f2;
	mov.f32 	%f49, %f1;
	mov.u32 	%r93, %r4;
	mov.u32 	%r94, %r3;
	@%p2 bra 	$L__BB1_15;
	mov.u32 	%r94, %r3;
	mov.u32 	%r86, %r4;
	mov.f32 	%f49, %f1;
	mov.f32 	%f48, %f2;
$L__BB1_4:
	st.shared.f32 	[_ZZ14gpu_rad_sweep5PfjjjE8a_shared], %f49;
	st.shared.f32 	[_ZZ14gpu_rad_sweep5PfjjjE8a_shared+4], %f48;
	add.s32 	%r92, %r94, %r1;
	mov.u32 	%r87, %r7;
	mov.u32 	%r88, %r1;
	mov.u32 	%r89, %r92;
$L__BB1_5:
	mul.wide.s32 	%rd3, %r89, 4;
	add.s64 	%rd4, %rd1, %rd3;
	ld.global.f32 	%f18, [%rd4];
	st.shared.f32 	[%r87], %f18;
	add.s32 	%r89, %r89, %r2;
	add.s32 	%r88, %r88, %r2;
	add.s32 	%r54, %r88, 2;
	add.s32 	%r87, %r87, %r8;
	setp.lt.u32 	%p3, %r54, 12288;
	@%p3 bra 	$L__BB1_5;
	bar.sync 	0;
	mov.f32 	%f47, 0fBF800000;
	mov.u32 	%r90, %r5;
$L__BB1_7:
	mov.u32 	%r19, %r90;
	shl.b32 	%r55, %r19, 2;
	add.s32 	%r20, %r52, %r55;
	ld.shared.f32 	%f20, [%r20+-8];
	ld.shared.f32 	%f21, [%r20+-4];
	mul.f32 	%f22, %f21, 0f3FB33333;
	fma.rn.f32 	%f23, %f20, 0f3FD9999A, %f22;
	ld.shared.f32 	%f24, [%r20];
	add.f32 	%f25, %f24, %f23;
	ld.shared.f32 	%f26, [%r20+4];
	fma.rn.f32 	%f27, %f26, 0f3F19999A, %f25;
	ld.shared.f32 	%f28, [%r20+8];
	fma.rn.f32 	%f29, %f28, 0f3E99999A, %f27;
	div.rn.f32 	%f7, %f29, 0f40A00000;
	setp.ltu.f32 	%p4, %f47, 0f00000000;
	@%p4 bra 	$L__BB1_9;
	sub.s32 	%r57, %r19, %r2;
	shl.b32 	%r58, %r57, 2;
	add.s32 	%r60, %r52, %r58;
	st.shared.f32 	[%r60], %f47;
$L__BB1_9:
	add.s32 	%r90, %r19, %r2;
	setp.lt.u32 	%p5, %r90, 12286;
	mov.f32 	%f47, %f7;
	@%p5 bra 	$L__BB1_7;
	bar.sync 	0;
	ld.shared.f32 	%f49, [_ZZ14gpu_rad_sweep5PfjjjE8a_shared+49136];
	ld.shared.f32 	%f48, [_ZZ14gpu_rad_sweep5PfjjjE8a_shared+49140];
	setp.gt.u32 	%p6, %r19, 12287;
	@%p6 bra 	$L__BB1_12;
	st.shared.f32 	[%r20], %f7;
$L__BB1_12:
	bar.sync 	0;
	mov.u32 	%r91, %r5;
$L__BB1_13:
	shl.b32 	%r61, %r91, 2;
	add.s32 	%r63, %r52, %r61;
	ld.shared.f32 	%f30, [%r63];
	mul.wide.s32 	%rd5, %r92, 4;
	add.s64 	%rd6, %rd1, %rd5;
	st.global.f32 	[%rd6], %f30;
	add.s32 	%r91, %r91, %r2;
	add.s32 	%r92, %r92, %r2;
	setp.lt.u32 	%p7, %r91, 12286;
	@%p7 bra 	$L__BB1_13;
	bar.sync 	0;
	add.s32 	%r93, %r86, -12284;
	add.s32 	%r94, %r94, 12284;
	setp.gt.s32 	%p8, %r86, 24570;
	mov.u32 	%r86, %r93;
	@%p8 bra 	$L__BB1_4;
$L__BB1_15:
	setp.ne.s32 	%p9, %r1, 0;
	@%p9 bra 	$L__BB1_17;
	st.shared.f32 	[_ZZ14gpu_rad_sweep5PfjjjE8a_shared], %f49;
	st.shared.f32 	[_ZZ14gpu_rad_sweep5PfjjjE8a_shared+4], %f48;
$L__BB1_17:
	bar.sync 	0;
	add.s32 	%r100, %r94, %r1;
	add.s32 	%r31, %r93, 2;
	setp.ge.s32 	%p10, %r1, %r93;
	@%p10 bra 	$L__BB1_20;
	mov.u32 	%r95, %r5;
	mov.u32 	%r96, %r100;
$L__BB1_19:
	mul.wide.s32 	%rd7, %r96, 4;
	add.s64 	%rd8, %rd1, %rd7;
	ld.global.f32 	%f31, [%rd8];
	shl.b32 	%r64, %r95, 2;
	add.s32 	%r66, %r52, %r64;
	st.shared.f32 	[%r66], %f31;
	add.s32 	%r95, %r95, %r2;
	add.s32 	%r96, %r96, %r2;
	setp.lt.s32 	%p11, %r95, %r31;
	@%p11 bra 	$L__BB1_19;
$L__BB1_20:
	setp.ge.s32 	%p12, %r1, %r93;
	shl.b32 	%r67, %r93, 2;
	add.s32 	%r69, %r52, %r67;
	st.shared.f32 	[%r69+8], %f1;
	st.shared.f32 	[%r69+12], %f3;
	bar.sync 	0;
	mov.f32 	%f51, 0fBF800000;
	mov.u32 	%r98, %r5;
	@%p12 bra 	$L__BB1_25;
	mov.f32 	%f50, 0fBF800000;
	mov.u32 	%r98, %r5;
$L__BB1_22:
	shl.b32 	%r70, %r98, 2;
	add.s32 	%r72, %r52, %r70;
	ld.shared.f32 	%f34, [%r72+-8];
	ld.shared.f32 	%f35, [%r72+-4];
	mul.f32 	%f36, %f35, 0f3FB33333;
	fma.rn.f32 	%f37, %f34, 0f3FD9999A, %f36;
	ld.shared.f32 	%f38, [%r72];
	add.f32 	%f39, %f38, %f37;
	ld.shared.f32 	%f40, [%r72+4];
	fma.rn.f32 	%f41, %f40, 0f3F19999A, %f39;
	ld.shared.f32 	%f42, [%r72+8];
	fma.rn.f32 	%f43, %f42, 0f3E99999A, %f41;
	div.rn.f32 	%f51, %f43, 0f40A00000;
	setp.ltu.f32 	%p13, %f50, 0f00000000;
	@%p13 bra 	$L__BB1_24;
	sub.s32 	%r73, %r98, %r2;
	shl.b32 	%r74, %r73, 2;
	add.s32 	%r76, %r52, %r74;
	st.shared.f32 	[%r76], %f50;
$L__BB1_24:
	add.s32 	%r98, %r98, %r2;
	setp.lt.s32 	%p14, %r98, %r31;
	mov.f32 	%f50, %f51;
	@%p14 bra 	$L__BB1_22;
$L__BB1_25:
	bar.sync 	0;
	setp.ltu.f32 	%p15, %f51, 0f00000000;
	@%p15 bra 	$L__BB1_27;
	sub.s32 	%r77, %r98, %r2;
	shl.b32 	%r78, %r77, 2;
	add.s32 	%r80, %r52, %r78;
	st.shared.f32 	[%r80], %f51;
$L__BB1_27:
	bar.sync 	0;
	setp.ge.u32 	%p16, %r100, %r6;
	@%p16 bra 	$L__BB1_30;
	mov.u32 	%r99, %r5;
$L__BB1_29:
	shl.b32 	%r81, %r99, 2;
	add.s32 	%r83, %r52, %r81;
	ld.shared.f32 	%f44, [%r83];
	mul.wide.s32 	%rd9, %r100, 4;
	add.s64 	%rd10, %rd1, %rd9;
	st.global.f32 	[%rd10], %f44;
	add.s32 	%r99, %r99, %r2;
	add.s32 	%r100, %r100, %r2;
	setp.lt.u32 	%p17, %r100, %r6;
	@%p17 bra 	$L__BB1_29;
$L__BB1_30:
	bar.sync 	0;
	add.s32 	%r84, %r84, 1;
	setp.ne.s32 	%p18, %r84, %r46;
	@%p18 bra 	$L__BB1_2;
$L__BB1_31:
	ret;

}
	// .globl	_Z16gpu_get_averagesPfjjS_
.visible .entry _Z16gpu_get_averagesPfjjS_(
	.param .u64 .ptr .align 1 _Z16gpu_get_averagesPfjjS__param_0,
	.param .u32 _Z16gpu_get_averagesPfjjS__param_1,
	.param .u32 _Z16gpu_get_averagesPfjjS__param_2,
	.param .u64 .ptr .align 1 _Z16gpu_get_averagesPfjjS__param_3
)
{
	.reg .pred 	%p<11>;
	.reg .b32 	%r<64>;
	.reg .b32 	%f<85>;
	.reg .b64 	%rd<65>;

	ld.param.u64 	%rd3, [_Z16gpu_get_averagesPfjjS__param_0];
	ld.param.u32 	%r25, [_Z16gpu_get_averagesPfjjS__param_1];
	ld.param.u32 	%r24, [_Z16gpu_get_averagesPfjjS__param_2];
	ld.param.u64 	%rd2, [_Z16gpu_get_averagesPfjjS__param_3];
	cvta.to.global.u64 	%rd1, %rd3;
	mov.u32 	%r26, %ctaid.x;
	mov.u32 	%r27, %ntid.x;
	mov.u32 	%r28, %tid.x;
	mad.lo.s32 	%r1, %r26, %r27, %r28;
	setp.ge.u32 	%p1, %r1, %r25;
	@%p1 bra 	$L__BB2_15;
	setp.eq.s32 	%p2, %r24, 0;
	mov.f32 	%f84, 0f00000000;
	@%p2 bra 	$L__BB2_14;
	mul.lo.s32 	%r2, %r24, %r1;
	and.b32  	%r3, %r24, 15;
	setp.lt.u32 	%p3, %r24, 16;
	mov.f32 	%f84, 0f00000000;
	mov.b32 	%r60, 0;
	@%p3 bra 	$L__BB2_5;
	and.b32  	%r60, %r24, -16;
	neg.s32 	%r58, %r60;
	add.s32 	%r57, %r2, 7;
	mov.f32 	%f84, 0f00000000;
$L__BB2_4:
	.pragma "nounroll";
	add.s32 	%r30, %r57, -7;
	mul.wide.u32 	%rd4, %r30, 4;
	add.s64 	%rd5, %rd1, %rd4;
	ld.global.f32 	%f18, [%rd5];
	add.f32 	%f19, %f84, %f18;
	add.s32 	%r31, %r57, -6;
	mul.wide.u32 	%rd6, %r31, 4;
	add.s64 	%rd7, %rd1, %rd6;
	ld.global.f32 	%f20, [%rd7];
	add.f32 	%f21, %f19, %f20;
	add.s32 	%r32, %r57, -5;
	mul.wide.u32 	%rd8, %r32, 4;
	add.s64 	%rd9, %rd1, %rd8;
	ld.global.f32 	%f22, [%rd9];
	add.f32 	%f23, %f21, %f22;
	add.s32 	%r33, %r57, -4;
	mul.wide.u32 	%rd10, %r33, 4;
	add.s64 	%rd11, %rd1, %rd10;
	ld.global.f32 	%f24, [%rd11];
	add.f32 	%f25, %f23, %f24;
	add.s32 	%r34, %r57, -3;
	mul.wide.u32 	%rd12, %r34, 4;
	add.s64 	%rd13, %rd1, %rd12;
	ld.global.f32 	%f26, [%rd13];
	add.f32 	%f27, %f25, %f26;
	add.s32 	%r35, %r57, -2;
	mul.wide.u32 	%rd14, %r35, 4;
	add.s64 	%rd15, %rd1, %rd14;
	ld.global.f32 	%f28, [%rd15];
	add.f32 	%f29, %f27, %f28;
	add.s32 	%r36, %r57, -1;
	mul.wide.u32 	%rd16, %r36, 4;
	add.s64 	%rd17, %rd1, %rd16;
	ld.global.f32 	%f30, [%rd17];
	add.f32 	%f31, %f29, %f30;
	add.s32 	%r37, %r57, 8;
	mul.wide.u32 	%rd18, %r57, 4;
	add.s64 	%rd19, %rd1, %rd18;
	ld.global.f32 	%f32, [%rd19];
	add.f32 	%f33, %f31, %f32;
	add.s32 	%r38, %r57, 1;
	mul.wide.u32 	%rd20, %r38, 4;
	add.s64 	%rd21, %rd1, %rd20;
	ld.global.f32 	%f34, [%rd21];
	add.f32 	%f35, %f33, %f34;
	add.s32 	%r39, %r57, 2;
	mul.wide.u32 	%rd22, %r39, 4;
	add.s64 	%rd23, %rd1, %rd22;
	ld.global.f32 	%f36, [%rd23];
	add.f32 	%f37, %f35, %f36;
	add.s32 	%r40, %r57, 3;
	mul.wide.u32 	%rd24, %r40, 4;
	add.s64 	%rd25, %rd1, %rd24;
	ld.global.f32 	%f38, [%rd25];
	add.f32 	%f39, %f37, %f38;
	add.s32 	%r41, %r57, 4;
	mul.wide.u32 	%rd26, %r41, 4;
	add.s64 	%rd27, %rd1, %rd26;
	ld.global.f32 	%f40, [%rd27];
	add.f32 	%f41, %f39, %f40;
	add.s32 	%r42, %r57, 5;
	mul.wide.u32 	%rd28, %r42, 4;
	add.s64 	%rd29, %rd1, %rd28;
	ld.global.f32 	%f42, [%rd29];
	add.f32 	%f43, %f41, %f42;
	add.s32 	%r43, %r57, 6;
	mul.wide.u32 	%rd30, %r43, 4;
	add.s64 	%rd31, %rd1, %rd30;
	ld.global.f32 	%f44, [%rd31];
	add.f32 	%f45, %f43, %f44;
	add.s32 	%r44, %r57, 7;
	mul.wide.u32 	%rd32, %r44, 4;
	add.s64 	%rd33, %rd1, %rd32;
	ld.global.f32 	%f46, [%rd33];
	add.f32 	%f47, %f45, %f46;
	mul.wide.u32 	%rd34, %r37, 4;
	add.s64 	%rd35, %rd1, %rd34;
	ld.global.f32 	%f48, [%rd35];
	add.f32 	%f84, %f47, %f48;
	add.s32 	%r58, %r58, 16;
	add.s32 	%r57, %r57, 16;
	setp.ne.s32 	%p4, %r58, 0;
	@%p4 bra 	$L__BB2_4;
$L__BB2_5:
	setp.eq.s32 	%p5, %r3, 0;
	@%p5 bra 	$L__BB2_14;
	and.b32  	%r12, %r24, 7;
	setp.lt.u32 	%p6, %r3, 8;
	@%p6 bra 	$L__BB2_8;
	add.s32 	%r45, %r60, %r2;
	mul.wide.u32 	%rd36, %r45, 4;
	add.s64 	%rd37, %rd1, %rd36;
	ld.global.f32 	%f50, [%rd37];
	add.f32 	%f51, %f84, %f50;
	add.s32 	%r46, %r45, 1;
	mul.wide.u32 	%rd38, %r46, 4;
	add.s64 	%rd39, %rd1, %rd38;
	ld.global.f32 	%f52, [%rd39];
	add.f32 	%f53, %f51, %f52;
	add.s32 	%r47, %r45, 2;
	mul.wide.u32 	%rd40, %r47, 4;
	add.s64 	%rd41, %rd1, %rd40;
	ld.global.f32 	%f54, [%rd41];
	add.f32 	%f55, %f53, %f54;
	add.s32 	%r48, %r45, 3;
	mul.wide.u32 	%rd42, %r48, 4;
	add.s64 	%rd43, %rd1, %rd42;
	ld.global.f32 	%f56, [%rd43];
	add.f32 	%f57, %f55, %f56;
	add.s32 	%r49, %r45, 4;
	mul.wide.u32 	%rd44, %r49, 4;
	add.s64 	%rd45, %rd1, %rd44;
	ld.global.f32 	%f58, [%rd45];
	add.f32 	%f59, %f57, %f58;
	add.s32 	%r50, %r45, 5;
	mul.wide.u32 	%rd46, %r50, 4;
	add.s64 	%rd47, %rd1, %rd46;
	ld.global.f32 	%f60, [%rd47];
	add.f32 	%f61, %f59, %f60;
	add.s32 	%r51, %r45, 6;
	mul.wide.u32 	%rd48, %r51, 4;
	add.s64 	%rd49, %rd1, %rd48;
	ld.global.f32 	%f62, [%rd49];
	add.f32 	%f63, %f61, %f62;
	add.s32 	%r52, %r45, 7;
	mul.wide.u32 	%rd50, %r52, 4;
	add.s64 	%rd51, %rd1, %rd50;
	ld.global.f32 	%f64, [%rd51];
	add.f32 	%f84, %f63, %f64;
	add.s32 	%r60, %r60, 8;
$L__BB2_8:
	setp.eq.s32 	%p7, %r12, 0;
	@%p7 bra 	$L__BB2_14;
	and.b32  	%r15, %r24, 3;
	setp.lt.u32 	%p8, %r12, 4;
	@%p8 bra 	$L__BB2_11;
	add.s32 	%r53, %r60, %r2;
	mul.wide.u32 	%rd52, %r53, 4;
	add.s64 	%rd53, %rd1, %rd52;
	ld.global.f32 	%f66, [%rd53];
	add.f32 	%f67, %f84, %f66;
	add.s32 	%r54, %r53, 1;
	mul.wide.u32 	%rd54, %r54, 4;
	add.s64 	%rd55, %rd1, %rd54;
	ld.global.f32 	%f68, [%rd55];
	add.f32 	%f69, %f67, %f68;
	add.s32 	%r55, %r53, 2;
	mul.wide.u32 	%rd56, %r55, 4;
	add.s64 	%rd57, %rd1, %rd56;
	ld.global.f32 	%f70, [%rd57];
	add.f32 	%f71, %f69, %f70;
	add.s32 	%r56, %r53, 3;
	mul.wide.u32 	%rd58, %r56, 4;
	add.s64 	%rd59, %rd1, %rd58;
	ld.global.f32 	%f72, [%rd59];
	add.f32 	%f84, %f71, %f72;
	add.s32 	%r60, %r60, 4;
$L__BB2_11:
	setp.eq.s32 	%p9, %r15, 0;
	@%p9 bra 	$L__BB2_14;
	add.s32 	%r63, %r60, %r2;
	neg.s32 	%r62, %r15;
$L__BB2_13:
	.pragma "nounroll";
	mul.wide.u32 	%rd60, %r63, 4;
	add.s64 	%rd61, %rd1, %rd60;
	ld.global.f32 	%f73, [%rd61];
	add.f32 	%f84, %f84, %f73;
	add.s32 	%r63, %r63, 1;
	add.s32 	%r62, %r62, 1;
	setp.ne.s32 	%p10, %r62, 0;
	@%p10 bra 	$L__BB2_13;
$L__BB2_14:
	cvt.rn.f32.u32 	%f74, %r24;
	div.rn.f32 	%f75, %f84, %f74;
	cvta.to.global.u64 	%rd62, %rd2;
	mul.wide.s32 	%rd63, %r1, 4;
	add.s64 	%rd64, %rd62, %rd63;
	st.global.f32 	[%rd64], %f75;
$L__BB2_15:
	ret;

}


// ===== COMPILED SASS (sm_100) =====

	.target	sm_100

	.elftype	@"ET_EXEC"


//--------------------- .note.nv.tkinfo           --------------------------
	.section	.note.nv.tkinfo,"",@"SHT_NOTE"
	.sectionflags	@"SHF_NOTE_NV_TKINFO"
	.tkinfo
        /*0018*/ 	.word	0x00000002
        /*0030*/ 	.string	""
        /*0030*/ 	.string	"ptxas"
        /*0030*/ 	.string	"Cuda compilation tools, release 13.0, V13.0.88"
        /*0030*/ 	.string	"Build cuda_13.0.r13.0/compiler.36424714_0"
        /*0030*/ 	.string	"-arch sm_100 -m 64 "



//--------------------- .note.nv.cuinfo           --------------------------
	.section	.note.nv.cuinfo,"",@"SHT_NOTE"
	.sectionflags	@"SHF_NOTE_NV_CUINFO"
        /*0018*/ 	.short	0x0002
        /*001a*/ 	.short	0x0064
        /*001c*/ 	.short	0x0082
	.zero		2


//--------------------- .nv.info                  --------------------------
	.section	.nv.info,"",@"SHT_CUDA_INFO"
	.align	4


	//----- nvinfo : EIATTR_REGCOUNT
	.align		4
        /*0000*/ 	.byte	0x04, 0x2f
        /*0002*/ 	.short	(.L_1 - .L_0)
	.align		4
.L_0:
        /*0004*/ 	.word	index@(_Z14gpu_rad_sweep6Pfjjj)
        /*0008*/ 	.word	0x0000001e


	//----- nvinfo : EIATTR_FRAME_SIZE
	.align		4
.L_1:
        /*000c*/ 	.byte	0x04, 0x11
        /*000e*/ 	.short	(.L_3 - .L_2)
	.align		4
.L_2:
        /*0010*/ 	.word	index@($__internal_2_$__cuda_sm3x_div_rn_noftz_f32_slowpath)
        /*0014*/ 	.word	0x00000000


	//----- nvinfo : EIATTR_FRAME_SIZE
	.align		4
.L_3:
        /*0018*/ 	.byte	0x04, 0x11
        /*001a*/ 	.short	(.L_5 - .L_4)
	.align		4
.L_4:
        /*001c*/ 	.word	index@(_Z14gpu_rad_sweep6Pfjjj)
        /*0020*/ 	.word	0x00000000


	//----- nvinfo : EIATTR_REGCOUNT
	.align		4
.L_5:
        /*0024*/ 	.byte	0x04, 0x2f
        /*0026*/ 	.short	(.L_7 - .L_6)
	.align		4
.L_6:
        /*0028*/ 	.word	index@(_Z14gpu_rad_sweep5Pfjjj)
        /*002c*/ 	.word	0x0000001c


	//----- nvinfo : EIATTR_FRAME_SIZE
	.align		4
.L_7:
        /*0030*/ 	.byte	0x04, 0x11
        /*0032*/ 	.short	(.L_9 - .L_8)
	.align		4
.L_8:
        /*0034*/ 	.word	index@($__internal_1_$__cuda_sm3x_div_rn_noftz_f32_slowpath)
        /*0038*/ 	.word	0x00000000


	//----- nvinfo : EIATTR_FRAME_SIZE
	.align		4
.L_9:
        /*003c*/ 	.byte	0x04, 0x11
        /*003e*/ 	.short	(.L_11 - .L_10)
	.align		4
.L_10:
        /*0040*/ 	.word	index@(_Z14gpu_rad_sweep5Pfjjj)
        /*0044*/ 	.word	0x00000000


	//----- nvinfo : EIATTR_REGCOUNT
	.align		4
.L_11:
        /*0048*/ 	.byte	0x04, 0x2f
        /*004a*/ 	.short	(.L_13 - .L_12)
	.align		4
.L_12:
        /*004c*/ 	.word	index@(_Z16gpu_get_averagesPfjjS_)
        /*0050*/ 	.word	0x00000020


	//----- nvinfo : EIATTR_FRAME_SIZE
	.align		4
.L_13:
        /*0054*/ 	.byte	0x04, 0x11
        /*0056*/ 	.short	(.L_15 - .L_14)
	.align		4
.L_14:
        /*0058*/ 	.word	index@($__internal_0_$__cuda_sm3x_div_rn_noftz_f32_slowpath)
        /*005c*/ 	.word	0x00000000


	//----- nvinfo : EIATTR_FRAME_SIZE
	.align		4
.L_15:
        /*0060*/ 	.byte	0x04, 0x11
        /*0062*/ 	.short	(.L_17 - .L_16)
	.align		4
.L_16:
        /*0064*/ 	.word	index@(_Z16gpu_get_averagesPfjjS_)
        /*0068*/ 	.word	0x00000000


	//----- nvinfo : EIATTR_MIN_STACK_SIZE
	.align		4
.L_17:
        /*006c*/ 	.byte	0x04, 0x12
        /*006e*/ 	.short	(.L_19 - .L_18)
	.align		4
.L_18:
        /*0070*/ 	.word	index@(_Z16gpu_get_averagesPfjjS_)
        /*0074*/ 	.word	0x00000000


	//----- nvinfo : EIATTR_MIN_STACK_SIZE
	.align		4
.L_19:
        /*0078*/ 	.byte	0x04, 0x12
        /*007a*/ 	.short	(.L_21 - .L_20)
	.align		4
.L_20:
        /*007c*/ 	.word	index@(_Z14gpu_rad_sweep5Pfjjj)
        /*0080*/ 	.word	0x00000000


	//----- nvinfo : EIATTR_MIN_STACK_SIZE
	.align		4
.L_21:
        /*0084*/ 	.byte	0x04, 0x12
        /*0086*/ 	.short	(.L_23 - .L_22)
	.align		4
.L_22:
        /*0088*/ 	.word	index@(_Z14gpu_rad_sweep6Pfjjj)
        /*008c*/ 	.word	0x00000000
.L_23:


//--------------------- .nv.compat                --------------------------
	.section	.nv.compat,"",@"SHT_CUDA_COMPAT_INFO"
	.align	4
        /*0000*/ 	.byte	0x02, 0x09, 0x00, 0x00, 0x02, 0x02, 0x01, 0x00, 0x02, 0x05, 0x05, 0x00, 0x03, 0x07, 0x01, 0x01
        /*0010*/ 	.byte	0x02, 0x03, 0x00, 0x00, 0x02, 0x06, 0x01, 0x00, 0x04, 0x0b, 0x08, 0x00, 0x01, 0x00, 0x00, 0x00
        /*0020*/ 	.byte	0x00, 0x00, 0x00, 0x00


//--------------------- .nv.info._Z16gpu_get_averagesPfjjS_ --------------------------
	.section	.nv.info._Z16gpu_get_averagesPfjjS_,"",@"SHT_CUDA_INFO"
	.sectionflags	@""
	.align	4


	//----- nvinfo : EIATTR_CUDA_API_VERSION
	.align		4
        /*0000*/ 	.byte	0x04, 0x37
        /*0002*/ 	.short	(.L_25 - .L_24)
.L_24:
        /*0004*/ 	.word	0x00000082


	//----- nvinfo : EIATTR_KPARAM_INFO
	.align		4
.L_25:
        /*0008*/ 	.byte	0x04, 0x17
        /*000a*/ 	.short	(.L_27 - .L_26)
.L_26:
        /*000c*/ 	.word	0x00000000
        /*0010*/ 	.short	0x0003
        /*0012*/ 	.short	0x0010
        /*0014*/ 	.byte	0x00, 0xf5, 0x21, 0x00


	//----- nvinfo : EIATTR_KPARAM_INFO
	.align		4
.L_27:
        /*0018*/ 	.byte	0x04, 0x17
        /*001a*/ 	.short	(.L_29 - .L_28)
.L_28:
        /*001c*/ 	.word	0x00000000
        /*0020*/ 	.short	0x0002
        /*0022*/ 	.short	0x000c
        /*0024*/ 	.byte	0x00, 0xf0, 0x11, 0x00


	//----- nvinfo : EIATTR_KPARAM_INFO
	.align		4
.L_29:
        /*0028*/ 	.byte	0x04, 0x17
        /*002a*/ 	.short	(.L_31 - .L_30)
.L_30:
        /*002c*/ 	.word	0x00000000
        /*0030*/ 	.short	0x0001
        /*0032*/ 	.short	0x0008
        /*0034*/ 	.byte	0x00, 0xf0, 0x11, 0x00


	//----- nvinfo : EIATTR_KPARAM_INFO
	.align		4
.L_31:
        /*0038*/ 	.byte	0x04, 0x17
        /*003a*/ 	.short	(.L_33 - .L_32)
.L_32:
        /*003c*/ 	.word	0x00000000
        /*0040*/ 	.short	0x0000
        /*0042*/ 	.short	0x0000
        /*0044*/ 	.byte	0x00, 0xf5, 0x21, 0x00


	//----- nvinfo : EIATTR_SPARSE_MMA_MASK
	.align		4
.L_33:
        /*0048*/ 	.byte	0x03, 0x50
        /*004a*/ 	.short	0x0000


	//----- nvinfo : EIATTR_MAXREG_COUNT
	.align		4
        /*004c*/ 	.byte	0x03, 0x1b
        /*004e*/ 	.short	0x00ff


	//----- nvinfo : EIATTR_MERCURY_ISA_VERSION
	.align		4
        /*0050*/ 	.byte	0x03, 0x5f
        /*0052*/ 	.short	0x0101


	//----- nvinfo : EIATTR_VRC_CTA_INIT_COUNT
	.align		4
        /*0054*/ 	.byte	0x02, 0x4a
	.zero		1
	.zero		1


	//----- nvinfo : EIATTR_EXIT_INSTR_OFFSETS
	.align		4
        /*0058*/ 	.byte	0x04, 0x1c
        /*005a*/ 	.short	(.L_35 - .L_34)


	//   ....[0]....
.L_34:
        /*005c*/ 	.word	0x00000070


	//   ....[1]....
        /*0060*/ 	.word	0x00000b40


	//----- nvinfo : EIATTR_CRS_STACK_SIZE
	.align		4
.L_35:
        /*0064*/ 	.byte	0x04, 0x1e
        /*0066*/ 	.short	(.L_37 - .L_36)
.L_36:
        /*0068*/ 	.word	0x00000000


	//----- nvinfo : EIATTR_CBANK_PARAM_SIZE
	.align		4
.L_37:
        /*006c*/ 	.byte	0x03, 0x19
        /*006e*/ 	.short	0x0018


	//----- nvinfo : EIATTR_PARAM_CBANK
	.align		4
        /*0070*/ 	.byte	0x04, 0x0a
        /*0072*/ 	.short	(.L_39 - .L_38)
	.align		4
.L_38:
        /*0074*/ 	.word	index@(.nv.constant0._Z16gpu_get_averagesPfjjS_)
        /*0078*/ 	.short	0x0380
        /*007a*/ 	.short	0x0018


	//----- nvinfo : EIATTR_SW_WAR
	.align		4
.L_39:
        /*007c*/ 	.byte	0x04, 0x36
        /*007e*/ 	.short	(.L_41 - .L_40)
.L_40:
        /*0080*/ 	.word	0x00000008
.L_41:


//--------------------- .nv.info._Z14gpu_rad_sweep5Pfjjj --------------------------
	.section	.nv.info._Z14gpu_rad_sweep5Pfjjj,"",@"SHT_CUDA_INFO"
	.sectionflags	@""
	.align	4


	//----- nvinfo : EIATTR_CUDA_API_VERSION
	.align		4
        /*0000*/ 	.byte	0x04, 0x37
        /*0002*/ 	.short	(.L_43 - .L_42)
.L_42:
        /*0004*/ 	.word	0x00000082


	//----- nvinfo : EIATTR_KPARAM_INFO
	.align		4
.L_43:
        /*0008*/ 	.byte	0x04, 0x17
        /*000a*/ 	.short	(.L_45 - .L_44)
.L_44:
        /*000c*/ 	.word	0x00000000
        /*0010*/ 	.short	0x0003
        /*0012*/ 	.short	0x0010
        /*0014*/ 	.byte	0x00, 0xf0, 0x11, 0x00


	//----- nvinfo : EIATTR_KPARAM_INFO
	.align		4
.L_45:
        /*0018*/ 	.byte	0x04, 0x17
        /*001a*/ 	.short	(.L_47 - .L_46)
.L_46:
        /*001c*/ 	.word	0x00000000
        /*0020*/ 	.short	0x0002
        /*0022*/ 	.short	0x000c
        /*0024*/ 	.byte	0x00, 0xf0, 0x11, 0x00


	//----- nvinfo : EIATTR_KPARAM_INFO
	.align		4
.L_47:
        /*0028*/ 	.byte	0x04, 0x17
        /*002a*/ 	.short	(.L_49 - .L_48)
.L_48:
        /*002c*/ 	.word	0x00000000
        /*0030*/ 	.short	0x0001
        /*0032*/ 	.short	0x0008
        /*0034*/ 	.byte	0x00, 0xf0, 0x11, 0x00


	//----- nvinfo : EIATTR_KPARAM_INFO
	.align		4
.L_49:
        /*0038*/ 	.byte	0x04, 0x17
        /*003a*/ 	.short	(.L_51 - .L_50)
.L_50:
        /*003c*/ 	.word	0x00000000
        /*0040*/ 	.short	0x0000
        /*0042*/ 	.short	0x0000
        /*0044*/ 	.byte	0x00, 0xf5, 0x21, 0x00


	//----- nvinfo : EIATTR_SPARSE_MMA_MASK
	.align		4
.L_51:
        /*0048*/ 	.byte	0x03, 0x50
        /*004a*/ 	.short	0x0000


	//----- nvinfo : EIATTR_MAXREG_COUNT
	.align		4
        /*004c*/ 	.byte	0x03, 0x1b
        /*004e*/ 	.short	0x00ff


	//----- nvinfo : EIATTR_NUM_BARRIERS
	.align		4
        /*0050*/ 	.byte	0x02, 0x4c
        /*0052*/ 	.byte	0x01
	.zero		1


	//----- nvinfo : EIATTR_MERCURY_ISA_VERSION
	.align		4
        /*0054*/ 	.byte	0x03, 0x5f
        /*0056*/ 	.short	0x0101


	//----- nvinfo : EIATTR_VRC_CTA_INIT_COUNT
	.align		4
        /*0058*/ 	.byte	0x02, 0x4a
	.zero		1
	.zero		1


	//----- nvinfo : EIATTR_EXIT_INSTR_OFFSETS
	.align		4
        /*005c*/ 	.byte	0x04, 0x1c
        /*005e*/ 	.short	(.L_53 - .L_52)


	//   ....[0]....
.L_52:
        /*0060*/ 	.word	0x00000030


	//   ....[1]....
        /*0064*/ 	.word	0x00000ef0


	//----- nvinfo : EIATTR_CRS_STACK_SIZE
	.align		4
.L_53:
        /*0068*/ 	.byte	0x04, 0x1e
        /*006a*/ 	.short	(.L_55 - .L_54)
.L_54:
        /*006c*/ 	.word	0x00000000


	//----- nvinfo : EIATTR_CBANK_PARAM_SIZE
	.align		4
.L_55:
        /*0070*/ 	.byte	0x03, 0x19
        /*0072*/ 	.short	0x0014


	//----- nvinfo : EIATTR_PARAM_CBANK
	.align		4
        /*0074*/ 	.byte	0x04, 0x0a
        /*0076*/ 	.short	(.L_57 - .L_56)
	.align		4
.L_56:
        /*0078*/ 	.word	index@(.nv.constant0._Z14gpu_rad_sweep5Pfjjj)
        /*007c*/ 	.short	0x0380
        /*007e*/ 	.short	0x0014


	//----- nvinfo : EIATTR_SW_WAR
	.align		4
.L_57:
        /*0080*/ 	.byte	0x04, 0x36
        /*0082*/ 	.short	(.L_59 - .L_58)
.L_58:
        /*0084*/ 	.word	0x00000008
.L_59:


//--------------------- .nv.info._Z14gpu_rad_sweep6Pfjjj --------------------------
	.section	.nv.info._Z14gpu_rad_sweep6Pfjjj,"",@"SHT_CUDA_INFO"
	.sectionflags	@""
	.align	4


	//----- nvinfo : EIATTR_CUDA_API_VERSION
	.align		4
        /*0000*/ 	.byte	0x04, 0x37
        /*0002*/ 	.short	(.L_61 - .L_60)
.L_60:
        /*0004*/ 	.word	0x00000082


	//----- nvinfo : EIATTR_KPARAM_INFO
	.align		4
.L_61:
        /*0008*/ 	.byte	0x04, 0x17
        /*000a*/ 	.short	(.L_63 - .L_62)
.L_62:
        /*000c*/ 	.word	0x00000000
        /*0010*/ 	.short	0x0003
        /*0012*/ 	.short	0x0010
        /*0014*/ 	.byte	0x00, 0xf0, 0x11, 0x00


	//----- nvinfo : EIATTR_KPARAM_INFO
	.align		4
.L_63:
        /*0018*/ 	.byte	0x04, 0x17
        /*001a*/ 	.short	(.L_65 - .L_64)
.L_64:
        /*001c*/ 	.word	0x00000000
        /*0020*/ 	.short	0x0002
        /*0022*/ 	.short	0x000c
        /*0024*/ 	.byte	0x00, 0xf0, 0x11, 0x00


	//----- nvinfo : EIATTR_KPARAM_INFO
	.align		4
.L_65:
        /*0028*/ 	.byte	0x04, 0x17
        /*002a*/ 	.short	(.L_67 - .L_66)
.L_66:
        /*002c*/ 	.word	0x00000000
        /*0030*/ 	.short	0x0001
        /*0032*/ 	.short	0x0008
        /*0034*/ 	.byte	0x00, 0xf0, 0x11, 0x00


	//----- nvinfo : EIATTR_KPARAM_INFO
	.align		4
.L_67:
        /*0038*/ 	.byte	0x04, 0x17
        /*003a*/ 	.short	(.L_69 - .L_68)
.L_68:
        /*003c*/ 	.word	0x00000000
        /*0040*/ 	.short	0x0000
        /*0042*/ 	.short	0x0000
        /*0044*/ 	.byte	0x00, 0xf5, 0x21, 0x00


	//----- nvinfo : EIATTR_SPARSE_MMA_MASK
	.align		4
.L_69:
        /*0048*/ 	.byte	0x03, 0x50
        /*004a*/ 	.short	0x0000


	//----- nvinfo : EIATTR_MAXREG_COUNT
	.align		4
        /*004c*/ 	.byte	0x03, 0x1b
        /*004e*/ 	.short	0x00ff


	//----- nvinfo : EIATTR_NUM_BARRIERS
	.align		4
        /*0050*/ 	.byte	0x02, 0x4c
        /*0052*/ 	.byte	0x01
	.zero		1


	//----- nvinfo : EIATTR_MERCURY_ISA_VERSION
	.align		4
        /*0054*/ 	.byte	0x03, 0x5f
        /*0056*/ 	.short	0x0101


	//----- nvinfo : EIATTR_VRC_CTA_INIT_COUNT
	.align		4
        /*0058*/ 	.byte	0x02, 0x4a
	.zero		1
	.zero		1


	//----- nvinfo : EIATTR_EXIT_INSTR_OFFSETS
	.align		4
        /*005c*/ 	.byte	0x04, 0x1c
        /*005e*/ 	.short	(.L_71 - .L_70)


	//   ....[0]....
.L_70:
        /*0060*/ 	.word	0x00001390


	//   ....[1]....
        /*0064*/ 	.word	0x00001730


	//   ....[2]....
        /*0068*/ 	.word	0x000018c0


	//----- nvinfo : EIATTR_CRS_STACK_SIZE
	.align		4
.L_71:
        /*006c*/ 	.byte	0x04, 0x1e
        /*006e*/ 	.short	(.L_73 - .L_72)
.L_72:
        /*0070*/ 	.word	0x00000000


	//----- nvinfo : EIATTR_CBANK_PARAM_SIZE
	.align		4
.L_73:
        /*0074*/ 	.byte	0x03, 0x19
        /*0076*/ 	.short	0x0014


	//----- nvinfo : EIATTR_PARAM_CBANK
	.align		4
        /*0078*/ 	.byte	0x04, 0x0a
        /*007a*/ 	.short	(.L_75 - .L_74)
	.align		4
.L_74:
        /*007c*/ 	.word	index@(.nv.constant0._Z14gpu_rad_sweep6Pfjjj)
        /*0080*/ 	.short	0x0380
        /*0082*/ 	.short	0x0014


	//----- nvinfo : EIATTR_SW_WAR
	.align		4
.L_75:
        /*0084*/ 	.byte	0x04, 0x36
        /*0086*/ 	.short	(.L_77 - .L_76)
.L_76:
        /*0088*/ 	.word	0x00000008
.L_77:


//--------------------- .nv.callgraph             --------------------------
	.section	.nv.callgraph,"",@"SHT_CUDA_CALLGRAPH"
	.align	4
	.sectionentsize	8
	.align		4
        /*0000*/ 	.word	0x00000000
	.align		4
        /*0004*/ 	.word	0xffffffff
	.align		4
        /*0008*/ 	.word	0x00000000
	.align		4
        /*000c*/ 	.word	0xfffffffe
	.align		4
        /*0010*/ 	.word	0x00000000
	.align		4
        /*0014*/ 	.word	0xfffffffd
	.align		4
        /*0018*/ 	.word	0x00000000
	.align		4
        /*001c*/ 	.word	0xfffffffc


//--------------------- .text._Z16gpu_get_averagesPfjjS_ --------------------------
	.section	.text._Z16gpu_get_averagesPfjjS_,"ax",@progbits
	.align	128
        .global         _Z16gpu_get_averagesPfjjS_
        .type           _Z16gpu_get_averagesPfjjS_,@function
        .size           _Z16gpu_get_averagesPfjjS_,(.L_x_98 - _Z16gpu_get_averagesPfjjS_)
        .other          _Z16gpu_get_averagesPfjjS_,@"STO_CUDA_ENTRY STV_DEFAULT"
_Z16gpu_get_averagesPfjjS_:
.text._Z16gpu_get_averagesPfjjS_:
[----:B------:R-:W-:Y:S01]  /*0000*/  LDC R1, c[0x0][0x37c] ;  /* 0x0000df00ff017b82 */ /* 0x000fe20000000800 */
[----:B------:R-:W0:Y:S07]  /*0010*/  S2R R3, SR_TID.X ;  /* 0x0000000000037919 */ /* 0x000e2e0000002100 */
[----:B------:R-:W0:Y:S01]  /*0020*/  S2UR UR4, SR_CTAID.X ;  /* 0x00000000000479c3 */ /* 0x000e220000002500 */
[----:B------:R-:W1:Y:S07]  /*0030*/  LDCU UR5, c[0x0][0x388] ;  /* 0x00007100ff0577ac */ /* 0x000e6e0008000800 */
[----:B------:R-:W0:Y:S02]  /*0040*/  LDC R0, c[0x0][0x360] ;  /* 0x0000d800ff007b82 */ /* 0x000e240000000800 */
[----:B0-----:R-:W-:-:S05]  /*0050*/  IMAD R0, R0, UR4, R3 ;  /* 0x0000000400007c24 */ /* 0x001fca000f8e0203 */
[----:B-1----:R-:W-:-:S13]  /*0060*/  ISETP.GE.U32.AND P0, PT, R0, UR5, PT ;  /* 0x0000000500007c0c */ /* 0x002fda000bf06070 */
[----:B------:R-:W-:Y:S05]  /*0070*/  @P0 EXIT ;  /* 0x000000000000094d */ /* 0x000fea0003800000 */
[----:B------:R-:W0:Y:S01]  /*0080*/  LDC R3, c[0x0][0x38c] ;  /* 0x0000e300ff037b82 */ /* 0x000e220000000800 */
[----:B------:R-:W1:Y:S01]  /*0090*/  LDCU.64 UR4, c[0x0][0x358] ;  /* 0x00006b00ff0477ac */ /* 0x000e620008000a00 */
[----:B------:R-:W-:Y:S01]  /*00a0*/  HFMA2 R5, -RZ, RZ, 0, 0 ;  /* 0x00000000ff057431 */ /* 0x000fe200000001ff */
[----:B0-----:R-:W-:-:S13]  /*00b0*/  ISETP.NE.AND P0, PT, R3, RZ, PT ;  /* 0x000000ff0300720c */ /* 0x001fda0003f05270 */
[----:B-1----:R-:W-:Y:S05]  /*00c0*/  @!P0 BRA `(.L_x_0) ;  /* 0x0000000800588947 */ /* 0x002fea0003800000 */
[C---:B------:R-:W-:Y:S02]  /*00d0*/  ISETP.GE.U32.AND P0, PT, R3.reuse, 0x10, PT ;  /* 0x000000100300780c */ /* 0x040fe40003f06070 */
[----:B------:R-:W-:Y:S02]  /*00e0*/  CS2R R4, SRZ ;  /* 0x0000000000047805 */ /* 0x000fe4000001ff00 */
[----:B------:R-:W-:-:S04]  /*00f0*/  LOP3.LUT R2, R3, 0xf, RZ, 0xc0, !PT ;  /* 0x0000000f03027812 */ /* 0x000fc800078ec0ff */
[----:B------:R-:W-:-:S05]  /*0100*/  ISETP.NE.AND P1, PT, R2, RZ, PT ;  /* 0x000000ff0200720c */ /* 0x000fca0003f25270 */
[----:B------:R-:W-:Y:S08]  /*0110*/  @!P0 BRA `(.L_x_1) ;  /* 0x0000000400208947 */ /* 0x000ff00003800000 */
[----:B------:R-:W-:Y:S01]  /*0120*/  LOP3.LUT R4, R3, 0xfffffff0, RZ, 0xc0, !PT ;  /* 0xfffffff003047812 */ /* 0x000fe200078ec0ff */
[----:B------:R-:W-:Y:S01]  /*0130*/  IMAD R6, R0, R3, 0x7 ;  /* 0x0000000700067424 */ /* 0x000fe200078e0203 */
[----:B------:R-:W-:-:S03]  /*0140*/  MOV R5, RZ ;  /* 0x000000ff00057202 */ /* 0x000fc60000000f00 */
[----:B------:R-:W-:-:S07]  /*0150*/  IMAD.MOV R7, RZ, RZ, -R4 ;  /* 0x000000ffff077224 */ /* 0x000fce00078e0a04 */
.L_x_2:
[----:B------:R-:W0:Y:S01]  /*0160*/  LDC.64 R12, c[0x0][0x380] ;  /* 0x0000e000ff0c7b82 */ /* 0x000e220000000a00 */
[C---:B------:R-:W-:Y:S01]  /*0170*/  IADD3 R29, PT, PT, R6.reuse, -0x7, RZ ;  /* 0xfffffff9061d7810 */ /* 0x040fe20007ffe0ff */
[C---:B------:R-:W-:Y:S01]  /*0180*/  VIADD R19, R6.reuse, 0xfffffffb ;  /* 0xfffffffb06137836 */ /* 0x040fe20000000000 */
[C---:B------:R-:W-:Y:S02]  /*0190*/  IADD3 R11, PT, PT, R6.reuse, -0x6, RZ ;  /* 0xfffffffa060b7810 */ /* 0x040fe40007ffe0ff */
[C---:B------:R-:W-:Y:S02]  /*01a0*/  IADD3 R23, PT, PT, R6.reuse, -0x4, RZ ;  /* 0xfffffffc06177810 */ /* 0x040fe40007ffe0ff */
[----:B------:R-:W-:Y:S01]  /*01b0*/  IADD3 R15, PT, PT, R6, -0x3, RZ ;  /* 0xfffffffd060f7810 */ /* 0x000fe20007ffe0ff */
[----:B0-----:R-:W-:-:S04]  /*01c0*/  IMAD.WIDE.U32 R28, R29, 0x4, R12 ;  /* 0x000000041d1c7825 */ /* 0x001fc800078e000c */
[--C-:B------:R-:W-:Y:S02]  /*01d0*/  IMAD.WIDE.U32 R10, R11, 0x4, R12.reuse ;  /* 0x000000040b0a7825 */ /* 0x100fe400078e000c */
[----:B------:R-:W2:Y:S02]  /*01e0*/  LDG.E R28, desc[UR4][R28.64] ;  /* 0x000000041c1c7981 */ /* 0x000ea4000c1e1900 */
[--C-:B------:R-:W-:Y:S02]  /*01f0*/  IMAD.WIDE.U32 R18, R19, 0x4, R12.reuse ;  /* 0x0000000413127825 */ /* 0x100fe400078e000c */
[----:B------:R-:W3:Y:S02]  /*0200*/  LDG.E R27, desc[UR4][R10.64] ;  /* 0x000000040a1b7981 */ /* 0x000ee4000c1e1900 */
[----:B------:R-:W-:Y:S02]  /*0210*/  IMAD.WIDE.U32 R22, R23, 0x4, R12 ;  /* 0x0000000417167825 */ /* 0x000fe400078e000c */
[----:B------:R0:W4:Y:S02]  /*0220*/  LDG.E R26, desc[UR4][R18.64] ;  /* 0x00000004121a7981 */ /* 0x000124000c1e1900 */
[----:B------:R-:W-:-:S02]  /*0230*/  VIADD R9, R6, 0xfffffffe ;  /* 0xfffffffe06097836 */ /* 0x000fc40000000000 */
[--C-:B------:R-:W-:Y:S01]  /*0240*/  IMAD.WIDE.U32 R14, R15, 0x4, R12.reuse ;  /* 0x000000040f0e7825 */ /* 0x100fe200078e000c */
[----:B------:R-:W5:Y:S01]  /*0250*/  LDG.E R25, desc[UR4][R22.64] ;  /* 0x0000000416197981 */ /* 0x000f62000c1e1900 */
[C---:B------:R-:W-:Y:S02]  /*0260*/  IADD3 R17, PT, PT, R6.reuse, -0x1, RZ ;  /* 0xffffffff06117810 */ /* 0x040fe40007ffe0ff */
[--C-:B------:R-:W-:Y:S01]  /*0270*/  IMAD.WIDE.U32 R8, R9, 0x4, R12.reuse ;  /* 0x0000000409087825 */ /* 0x100fe200078e000c */
[----:B------:R1:W5:Y:S03]  /*0280*/  LDG.E R24, desc[UR4][R14.64] ;  /* 0x000000040e187981 */ /* 0x000366000c1e1900 */
[----:B------:R-:W-:Y:S01]  /*0290*/  IMAD.WIDE.U32 R16, R17, 0x4, R12 ;  /* 0x0000000411107825 */ /* 0x000fe200078e000c */
[----:B------:R-:W5:Y:S01]  /*02a0*/  LDG.E R21, desc[UR4][R8.64] ;  /* 0x0000000408157981 */ /* 0x000f62000c1e1900 */
[----:B0-----:R-:W-:-:S02]  /*02b0*/  IADD3 R19, PT, PT, R6, 0x1, RZ ;  /* 0x0000000106137810 */ /* 0x001fc40007ffe0ff */
[C-C-:B------:R-:W-:Y:S01]  /*02c0*/  IMAD.WIDE.U32 R10, R6.reuse, 0x4, R12.reuse ;  /* 0x00000004060a7825 */ /* 0x140fe200078e000c */
[----:B------:R0:W5:Y:S03]  /*02d0*/  LDG.E R20, desc[UR4][R16.64] ;  /* 0x0000000410147981 */ /* 0x000166000c1e1900 */
[----:B------:R-:W-:Y:S02]  /*02e0*/  IMAD.WIDE.U32 R18, R19, 0x4, R12 ;  /* 0x0000000413127825 */ /* 0x000fe400078e000c */
[----:B------:R-:W5:Y:S02]  /*02f0*/  LDG.E R11, desc[UR4][R10.64] ;  /* 0x000000040a0b7981 */ /* 0x000f64000c1e1900 */
[C---:B------:R-:W-:Y:S01]  /*0300*/  VIADD R29, R6.reuse, 0x2 ;  /* 0x00000002061d7836 */ /* 0x040fe20000000000 */
[----:B-1----:R-:W-:-:S03]  /*0310*/  IADD3 R15, PT, PT, R6, 0x3, RZ ;  /* 0x00000003060f7810 */ /* 0x002fc60007ffe0ff */
[--C-:B------:R-:W-:Y:S01]  /*0320*/  IMAD.WIDE.U32 R22, R29, 0x4, R12.reuse ;  /* 0x000000041d167825 */ /* 0x100fe200078e000c */
[C---:B------:R-:W-:Y:S01]  /*0330*/  IADD3 R29, PT, PT, R6.reuse, 0x4, RZ ;  /* 0x00000004061d7810 */ /* 0x040fe20007ffe0ff */
[----:B------:R1:W5:Y:S02]  /*0340*/  LDG.E R10, desc[UR4][R18.64] ;  /* 0x00000004120a7981 */ /* 0x000364000c1e1900 */
[--C-:B------:R-:W-:Y:S02]  /*0350*/  IMAD.WIDE.U32 R14, R15, 0x4, R12.reuse ;  /* 0x000000040f0e7825 */ /* 0x100fe400078e000c */
[----:B------:R1:W5:Y:S02]  /*0360*/  LDG.E R9, desc[UR4][R22.64] ;  /* 0x0000000416097981 */ /* 0x000364000c1e1900 */
[----:B0-----:R-:W-:Y:S01]  /*0370*/  IMAD.WIDE.U32 R16, R29, 0x4, R12 ;  /* 0x000000041d107825 */ /* 0x001fe200078e000c */
[C---:B------:R-:W-:Y:S01]  /*0380*/  IADD3 R29, PT, PT, R6.reuse, 0x6, RZ ;  /* 0x00000006061d7810 */ /* 0x040fe20007ffe0ff */
[----:B------:R0:W5:Y:S02]  /*0390*/  LDG.E R8, desc[UR4][R14.64] ;  /* 0x000000040e087981 */ /* 0x000164000c1e1900 */
[----:B-1----:R-:W-:-:S02]  /*03a0*/  VIADD R19, R6, 0x5 ;  /* 0x0000000506137836 */ /* 0x002fc40000000000 */
[----:B------:R1:W5:Y:S01]  /*03b0*/  LDG.E R16, desc[UR4][R16.64] ;  /* 0x0000000410107981 */ /* 0x000362000c1e1900 */
[----:B------:R-:W-:Y:S01]  /*03c0*/  IADD3 R23, PT, PT, R6, 0x7, RZ ;  /* 0x0000000706177810 */ /* 0x000fe20007ffe0ff */
[----:B0-----:R-:W-:-:S04]  /*03d0*/  IMAD.WIDE.U32 R14, R19, 0x4, R12 ;  /* 0x00000004130e7825 */ /* 0x001fc800078e000c */
[--C-:B------:R-:W-:Y:S02]  /*03e0*/  IMAD.WIDE.U32 R18, R29, 0x4, R12.reuse ;  /* 0x000000041d127825 */ /* 0x100fe400078e000c */
[----:B------:R-:W5:Y:S02]  /*03f0*/  LDG.E R29, desc[UR4][R14.64] ;  /* 0x000000040e1d7981 */ /* 0x000f64000c1e1900 */
[----:B-1----:R-:W-:Y:S02]  /*0400*/  VIADD R17, R6, 0x8 ;  /* 0x0000000806117836 */ /* 0x002fe40000000000 */
[--C-:B------:R-:W-:Y:S01]  /*0410*/  IMAD.WIDE.U32 R22, R23, 0x4, R12.reuse ;  /* 0x0000000417167825 */ /* 0x100fe200078e000c */
[----:B------:R-:W5:Y:S03]  /*0420*/  LDG.E R18, desc[UR4][R18.64] ;  /* 0x0000000412127981 */ /* 0x000f66000c1e1900 */
[----:B------:R-:W-:-:S02]  /*0430*/  IMAD.WIDE.U32 R12, R17, 0x4, R12 ;  /* 0x00000004110c7825 */ /* 0x000fc400078e000c */
[----:B------:R-:W5:Y:S04]  /*0440*/  LDG.E R22, desc[UR4][R22.64] ;  /* 0x0000000416167981 */ /* 0x000f68000c1e1900 */
[----:B------:R-:W5:Y:S01]  /*0450*/  LDG.E R12, desc[UR4][R12.64] ;  /* 0x000000040c0c7981 */ /* 0x000f62000c1e1900 */
[----:B------:R-:W-:-:S04]  /*0460*/  IADD3 R7, PT, PT, R7, 0x10, RZ ;  /* 0x0000001007077810 */ /* 0x000fc80007ffe0ff */
[----:B------:R-:W-:Y:S02]  /*0470*/  ISETP.NE.AND P0, PT, R7, RZ, PT ;  /* 0x000000ff0700720c */ /* 0x000fe40003f05270 */
[----:B------:R-:W-:Y:S01]  /*0480*/  IADD3 R6, PT, PT, R6, 0x10, RZ ;  /* 0x0000001006067810 */ /* 0x000fe20007ffe0ff */
[----:B--2---:R-:W-:-:S04]  /*0490*/  FADD R28, R28, R5 ;  /* 0x000000051c1c7221 */ /* 0x004fc80000000000 */
[----:B---3--:R-:W-:-:S04]  /*04a0*/  FADD R27, R28, R27 ;  /* 0x0000001b1c1b7221 */ /* 0x008fc80000000000 */
[----:B----4-:R-:W-:-:S04]  /*04b0*/  FADD R26, R27, R26 ;  /* 0x0000001a1b1a7221 */ /* 0x010fc80000000000 */
[----:B-----5:R-:W-:-:S04]  /*04c0*/  FADD R25, R26, R25 ;  /* 0x000000191a197221 */ /* 0x020fc80000000000 */
[----:B------:R-:W-:-:S04]  /*04d0*/  FADD R24, R25, R24 ;  /* 0x0000001819187221 */ /* 0x000fc80000000000 */
        /* <DEDUP_REMOVED lines=10> */
[----:B------:R-:W-:Y:S01]  /*0580*/  FADD R5, R29, R12 ;  /* 0x0000000c1d057221 */ /* 0x000fe20000000000 */
[----:B------:R-:W-:Y:S06]  /*0590*/  @P0 BRA `(.L_x_2) ;  /* 0xfffffff800f00947 */ /* 0x000fec000383ffff */
.L_x_1:
[----:B------:R-:W-:Y:S05]  /*05a0*/  @!P1 BRA `(.L_x_0) ;  /* 0x0000000400209947 */ /* 0x000fea0003800000 */
[----:B------:R-:W-:Y:S02]  /*05b0*/  ISETP.GE.U32.AND P0, PT, R2, 0x8, PT ;  /* 0x000000080200780c */ /* 0x000fe40003f06070 */
[----:B------:R-:W-:-:S04]  /*05c0*/  LOP3.LUT R22, R3, 0x7, RZ, 0xc0, !PT ;  /* 0x0000000703167812 */ /* 0x000fc800078ec0ff */
[----:B------:R-:W-:-:S07]  /*05d0*/  ISETP.NE.AND P1, PT, R22, RZ, PT ;  /* 0x000000ff1600720c */ /* 0x000fce0003f25270 */
[----:B------:R-:W-:Y:S06]  /*05e0*/  @!P0 BRA `(.L_x_3) ;  /* 0x0000000000888947 */ /* 0x000fec0003800000 */
[----:B------:R-:W0:Y:S01]  /*05f0*/  LDC.64 R6, c[0x0][0x380] ;  /* 0x0000e000ff067b82 */ /* 0x000e220000000a00 */
[----:B------:R-:W-:-:S04]  /*0600*/  IMAD R13, R0, R3, R4 ;  /* 0x00000003000d7224 */ /* 0x000fc800078e0204 */
[C---:B------:R-:W-:Y:S01]  /*0610*/  VIADD R19, R13.reuse, 0x1 ;  /* 0x000000010d137836 */ /* 0x040fe20000000000 */
[C---:B------:R-:W-:Y:S02]  /*0620*/  IADD3 R21, PT, PT, R13.reuse, 0x2, RZ ;  /* 0x000000020d157810 */ /* 0x040fe40007ffe0ff */
[C---:B------:R-:W-:Y:S01]  /*0630*/  IADD3 R11, PT, PT, R13.reuse, 0x3, RZ ;  /* 0x000000030d0b7810 */ /* 0x040fe20007ffe0ff */
[C---:B------:R-:W-:Y:S01]  /*0640*/  VIADD R15, R13.reuse, 0x4 ;  /* 0x000000040d0f7836 */ /* 0x040fe20000000000 */
[C---:B------:R-:W-:Y:S01]  /*0650*/  IADD3 R23, PT, PT, R13.reuse, 0x5, RZ ;  /* 0x000000050d177810 */ /* 0x040fe20007ffe0ff */
[----:B0-----:R-:W-:-:S04]  /*0660*/  IMAD.WIDE.U32 R8, R13, 0x4, R6 ;  /* 0x000000040d087825 */ /* 0x001fc800078e0006 */
[--C-:B------:R-:W-:Y:S01]  /*0670*/  IMAD.WIDE.U32 R18, R19, 0x4, R6.reuse ;  /* 0x0000000413127825 */ /* 0x100fe200078e0006 */
[----:B------:R0:W2:Y:S03]  /*0680*/  LDG.E R2, desc[UR4][R8.64] ;  /* 0x0000000408027981 */ /* 0x0000a6000c1e1900 */
[--C-:B------:R-:W-:Y:S01]  /*0690*/  IMAD.WIDE.U32 R20, R21, 0x4, R6.reuse ;  /* 0x0000000415147825 */ /* 0x100fe200078e0006 */
[----:B------:R-:W3:Y:S03]  /*06a0*/  LDG.E R16, desc[UR4][R18.64] ;  /* 0x0000000412107981 */ /* 0x000ee6000c1e1900 */
[--C-:B------:R-:W-:Y:S01]  /*06b0*/  IMAD.WIDE.U32 R10, R11, 0x4, R6.reuse ;  /* 0x000000040b0a7825 */ /* 0x100fe200078e0006 */
[----:B------:R-:W4:Y:S03]  /*06c0*/  LDG.E R17, desc[UR4][R20.64] ;  /* 0x0000000414117981 */ /* 0x000f26000c1e1900 */
[--C-:B------:R-:W-:Y:S01]  /*06d0*/  IMAD.WIDE.U32 R14, R15, 0x4, R6.reuse ;  /* 0x000000040f0e7825 */ /* 0x100fe200078e0006 */
[----:B------:R-:W-:Y:S01]  /*06e0*/  IADD3 R25, PT, PT, R13, 0x6, RZ ;  /* 0x000000060d197810 */ /* 0x000fe20007ffe0ff */
[----:B------:R-:W5:Y:S02]  /*06f0*/  LDG.E R10, desc[UR4][R10.64] ;  /* 0x000000040a0a7981 */ /* 0x000f64000c1e1900 */
[----:B0-----:R-:W-:-:S02]  /*0700*/  IMAD.WIDE.U32 R8, R23, 0x4, R6 ;  /* 0x0000000417087825 */ /* 0x001fc400078e0006 */
[----:B------:R-:W5:Y:S02]  /*0710*/  LDG.E R15, desc[UR4][R14.64] ;  /* 0x000000040e0f7981 */ /* 0x000f64000c1e1900 */
[----:B------:R-:W-:Y:S02]  /*0720*/  VIADD R23, R13, 0x7 ;  /* 0x000000070d177836 */ /* 0x000fe40000000000 */
[--C-:B------:R-:W-:Y:S01]  /*0730*/  IMAD.WIDE.U32 R12, R25, 0x4, R6.reuse ;  /* 0x00000004190c7825 */ /* 0x100fe200078e0006 */
[----:B------:R-:W5:Y:S03]  /*0740*/  LDG.E R9, desc[UR4][R8.64] ;  /* 0x0000000408097981 */ /* 0x000f66000c1e1900 */
[----:B------:R-:W-:Y:S02]  /*0750*/  IMAD.WIDE.U32 R6, R23, 0x4, R6 ;  /* 0x0000000417067825 */ /* 0x000fe400078e0006 */
[----:B------:R-:W5:Y:S04]  /*0760*/  LDG.E R13, desc[UR4][R12.64] ;  /* 0x000000040c0d7981 */ /* 0x000f68000c1e1900 */
[----:B------:R-:W5:Y:S01]  /*0770*/  LDG.E R7, desc[UR4][R6.64] ;  /* 0x0000000406077981 */ /* 0x000f62000c1e1900 */
        /* <DEDUP_REMOVED lines=8> */
[----:B------:R-:W-:-:S07]  /*0800*/  FADD R5, R10, R7 ;  /* 0x000000070a057221 */ /* 0x000fce0000000000 */
.L_x_3:
        /* <DEDUP_REMOVED lines=10> */
[----:B0-----:R-:W-:-:S04]  /*08b0*/  IMAD.WIDE.U32 R8, R13, 0x4, R6 ;  /* 0x000000040d087825 */ /* 0x001fc800078e0006 */
[--C-:B------:R-:W-:Y:S02]  /*08c0*/  IMAD.WIDE.U32 R10, R11, 0x4, R6.reuse ;  /* 0x000000040b0a7825 */ /* 0x100fe400078e0006 */
[----:B------:R-:W2:Y:S02]  /*08d0*/  LDG.E R8, desc[UR4][R8.64] ;  /* 0x0000000408087981 */ /* 0x000ea4000c1e1900 */
[--C-:B------:R-:W-:Y:S02]  /*08e0*/  IMAD.WIDE.U32 R12, R15, 0x4, R6.reuse ;  /* 0x000000040f0c7825 */ /* 0x100fe400078e0006 */
[----:B------:R-:W3:Y:S02]  /*08f0*/  LDG.E R10, desc[UR4][R10.64] ;  /* 0x000000040a0a7981 */ /* 0x000ee4000c1e1900 */
[----:B------:R-:W-:Y:S02]  /*0900*/  IMAD.WIDE.U32 R6, R17, 0x4, R6 ;  /* 0x0000000411067825 */ /* 0x000fe400078e0006 */
[----:B------:R-:W4:Y:S04]  /*0910*/  LDG.E R12, desc[UR4][R12.64] ;  /* 0x000000040c0c7981 */ /* 0x000f28000c1e1900 */
[----:B------:R-:W5:Y:S01]  /*0920*/  LDG.E R6, desc[UR4][R6.64] ;  /* 0x0000000406067981 */ /* 0x000f62000c1e1900 */
[----:B------:R-:W-:Y:S01]  /*0930*/  IADD3 R4, PT, PT, R4, 0x4, RZ ;  /* 0x0000000404047810 */ /* 0x000fe20007ffe0ff */
[----:B--2---:R-:W-:-:S04]  /*0940*/  FADD R5, R5, R8 ;  /* 0x0000000805057221 */ /* 0x004fc80000000000 */
[----:B---3--:R-:W-:-:S04]  /*0950*/  FADD R5, R5, R10 ;  /* 0x0000000a05057221 */ /* 0x008fc80000000000 */
[----:B----4-:R-:W-:-:S04]  /*0960*/  FADD R5, R5, R12 ;  /* 0x0000000c05057221 */ /* 0x010fc80000000000 */
[----:B-----5:R-:W-:-:S07]  /*0970*/  FADD R5, R5, R6 ;  /* 0x0000000605057221 */ /* 0x020fce0000000000 */
.L_x_4:
[----:B------:R-:W-:Y:S05]  /*0980*/  @!P1 BRA `(.L_x_0) ;  /* 0x0000000000289947 */ /* 0x000fea0003800000 */
[----:B------:R-:W0:Y:S01]  /*0990*/  LDC.64 R8, c[0x0][0x380] ;  /* 0x0000e000ff087b82 */ /* 0x000e220000000a00 */
[----:B------:R-:W-:Y:S02]  /*09a0*/  IMAD R11, R0, R3, R4 ;  /* 0x00000003000b7224 */ /* 0x000fe400078e0204 */
[----:B------:R-:W-:-:S07]  /*09b0*/  IMAD.MOV R2, RZ, RZ, -R2 ;  /* 0x000000ffff027224 */ /* 0x000fce00078e0a02 */
.L_x_5:
[----:B0-----:R-:W-:-:S06]  /*09c0*/  IMAD.WIDE.U32 R6, R11, 0x4, R8 ;  /* 0x000000040b067825 */ /* 0x001fcc00078e0008 */
[----:B------:R-:W2:Y:S01]  /*09d0*/  LDG.E R6, desc[UR4][R6.64] ;  /* 0x0000000406067981 */ /* 0x000ea2000c1e1900 */
[----:B------:R-:W-:Y:S02]  /*09e0*/  IADD3 R2, PT, PT, R2, 0x1, RZ ;  /* 0x0000000102027810 */ /* 0x000fe40007ffe0ff */
[----:B------:R-:W-:Y:S02]  /*09f0*/  IADD3 R11, PT, PT, R11, 0x1, RZ ;  /* 0x000000010b0b7810 */ /* 0x000fe40007ffe0ff */
[----:B------:R-:W-:Y:S01]  /*0a00*/  ISETP.NE.AND P0, PT, R2, RZ, PT ;  /* 0x000000ff0200720c */ /* 0x000fe20003f05270 */
[----:B--2---:R-:W-:-:S12]  /*0a10*/  FADD R5, R6, R5 ;  /* 0x0000000506057221 */ /* 0x004fd80000000000 */
[----:B------:R-:W-:Y:S05]  /*0a20*/  @P0 BRA `(.L_x_5) ;  /* 0xfffffffc00e40947 */ /* 0x000fea000383ffff */
.L_x_0:
[----:B------:R-:W-:Y:S01]  /*0a30*/  I2FP.F32.U32 R6, R3 ;  /* 0x0000000300067245 */ /* 0x000fe20000201000 */
[----:B------:R-:W-:Y:S03]  /*0a40*/  BSSY.RECONVERGENT B0, `(.L_x_6) ;  /* 0x000000c000007945 */ /* 0x000fe60003800200 */
[----:B------:R-:W0:Y:S08]  /*0a50*/  MUFU.RCP R3, R6 ;  /* 0x0000000600037308 */ /* 0x000e300000001000 */
[----:B------:R-:W1:Y:S01]  /*0a60*/  FCHK P0, R5, R6 ;  /* 0x0000000605007302 */ /* 0x000e620000000000 */
[----:B0-----:R-:W-:-:S04]  /*0a70*/  FFMA R2, -R6, R3, 1 ;  /* 0x3f80000006027423 */ /* 0x001fc80000000103 */
[----:B------:R-:W-:-:S04]  /*0a80*/  FFMA R2, R3, R2, R3 ;  /* 0x0000000203027223 */ /* 0x000fc80000000003 */
[----:B------:R-:W-:-:S04]  /*0a90*/  FFMA R3, R2, R5, RZ ;  /* 0x0000000502037223 */ /* 0x000fc800000000ff */
[----:B------:R-:W-:-:S04]  /*0aa0*/  FFMA R4, -R6, R3, R5 ;  /* 0x0000000306047223 */ /* 0x000fc80000000105 */
[----:B------:R-:W-:Y:S01]  /*0ab0*/  FFMA R7, R2, R4, R3 ;  /* 0x0000000402077223 */ /* 0x000fe20000000003 */
[----:B-1----:R-:W-:Y:S06]  /*0ac0*/  @!P0 BRA `(.L_x_7) ;  /* 0x00000000000c8947 */ /* 0x002fec0003800000 */
[----:B------:R-:W-:-:S07]  /*0ad0*/  MOV R4, 0xaf0 ;  /* 0x00000af000047802 */ /* 0x000fce0000000f00 */
[----:B------:R-:W-:Y:S05]  /*0ae0*/  CALL.REL.NOINC `($__internal_0_$__cuda_sm3x_div_rn_noftz_f32_slowpath) ;  /* 0x0000000000187944 */ /* 0x000fea0003c00000 */
[----:B------:R-:W-:-:S07]  /*0af0*/  IMAD.MOV.U32 R7, RZ, RZ, R2 ;  /* 0x000000ffff077224 */ /* 0x000fce00078e0002 */
.L_x_7:
[----:B------:R-:W-:Y:S05]  /*0b00*/  BSYNC.RECONVERGENT B0 ;  /* 0x0000000000007941 */ /* 0x000fea0003800200 */
.L_x_6:
[----:B------:R-:W0:Y:S02]  /*0b10*/  LDC.64 R2, c[0x0][0x390] ;  /* 0x0000e400ff027b82 */ /* 0x000e240000000a00 */
[----:B0-----:R-:W-:-:S05]  /*0b20*/  IMAD.WIDE R2, R0, 0x4, R2 ;  /* 0x0000000400027825 */ /* 0x001fca00078e0202 */
[----:B------:R-:W-:Y:S01]  /*0b30*/  STG.E desc[UR4][R2.64], R7 ;  /* 0x0000000702007986 */ /* 0x000fe2000c101904 */
[----:B------:R-:W-:Y:S05]  /*0b40*/  EXIT ;  /* 0x000000000000794d */ /* 0x000fea0003800000 */
        .weak           $__internal_0_$__cuda_sm3x_div_rn_noftz_f32_slowpath
        .type           $__internal_0_$__cuda_sm3x_div_rn_noftz_f32_slowpath,@function
        .size           $__internal_0_$__cuda_sm3x_div_rn_noftz_f32_slowpath,(.L_x_98 - $__internal_0_$__cuda_sm3x_div_rn_noftz_f32_slowpath)
$__internal_0_$__cuda_sm3x_div_rn_noftz_f32_slowpath:
[----:B------:R-:W-:Y:S01]  /*0b50*/  SHF.R.U32.HI R3, RZ, 0x17, R6 ;  /* 0x00000017ff037819 */ /* 0x000fe20000011606 */
[----:B------:R-:W-:Y:S01]  /*0b60*/  BSSY.RECONVERGENT B1, `(.L_x_8) ;  /* 0x0000063000017945 */ /* 0x000fe20003800200 */
[----:B------:R-:W-:Y:S02]  /*0b70*/  SHF.R.U32.HI R2, RZ, 0x17, R5 ;  /* 0x00000017ff027819 */ /* 0x000fe40000011605 */
[----:B------:R-:W-:Y:S02]  /*0b80*/  LOP3.LUT R3, R3, 0xff, RZ, 0xc0, !PT ;  /* 0x000000ff03037812 */ /* 0x000fe400078ec0ff */
[----:B------:R-:W-:Y:S02]  /*0b90*/  LOP3.LUT R10, R2, 0xff, RZ, 0xc0, !PT ;  /* 0x000000ff020a7812 */ /* 0x000fe400078ec0ff */
[----:B------:R-:W-:Y:S02]  /*0ba0*/  IADD3 R8, PT, PT, R3, -0x1, RZ ;  /* 0xffffffff03087810 */ /* 0x000fe40007ffe0ff */
[----:B------:R-:W-:-:S02]  /*0bb0*/  IADD3 R9, PT, PT, R10, -0x1, RZ ;  /* 0xffffffff0a097810 */ /* 0x000fc40007ffe0ff */
[----:B------:R-:W-:-:S04]  /*0bc0*/  ISETP.GT.U32.AND P0, PT, R8, 0xfd, PT ;  /* 0x000000fd0800780c */ /* 0x000fc80003f04070 */
[----:B------:R-:W-:-:S13]  /*0bd0*/  ISETP.GT.U32.OR P0, PT, R9, 0xfd, P0 ;  /* 0x000000fd0900780c */ /* 0x000fda0000704470 */
[----:B------:R-:W-:Y:S01]  /*0be0*/  @!P0 IMAD.MOV.U32 R7, RZ, RZ, RZ ;  /* 0x000000ffff078224 */ /* 0x000fe200078e00ff */
[----:B------:R-:W-:Y:S06]  /*0bf0*/  @!P0 BRA `(.L_x_9) ;  /* 0x0000000000608947 */ /* 0x000fec0003800000 */
[----:B------:R-:W-:Y:S02]  /*0c00*/  FSETP.GTU.FTZ.AND P0, PT, |R5|, +INF , PT ;  /* 0x7f8000000500780b */ /* 0x000fe40003f1c200 */
[----:B------:R-:W-:Y:S02]  /*0c10*/  FSETP.GTU.FTZ.AND P1, PT, |R6|, +INF , PT ;  /* 0x7f8000000600780b */ /* 0x000fe40003f3c200 */
[----:B------:R-:W-:Y:S02]  /*0c20*/  MOV R2, R6 ;  /* 0x0000000600027202 */ /* 0x000fe40000000f00 */
[----:B------:R-:W-:-:S13]  /*0c30*/  PLOP3.LUT P0, PT, P0, P1, PT, 0xf8, 0x8f ;  /* 0x00000000008f781c */ /* 0x000fda0000703f70 */
[----:B------:R-:W-:Y:S05]  /*0c40*/  @P0 BRA `(.L_x_10) ;  /* 0x00000004004c0947 */ /* 0x000fea0003800000 */
[----:B------:R-:W-:-:S13]  /*0c50*/  LOP3.LUT P0, RZ, R6, 0x7fffffff, R5, 0xc8, !PT ;  /* 0x7fffffff06ff7812 */ /* 0x000fda000780c805 */
[----:B------:R-:W-:Y:S05]  /*0c60*/  @!P0 BRA `(.L_x_11) ;  /* 0x00000004003c8947 */ /* 0x000fea0003800000 */
[C---:B------:R-:W-:Y:S02]  /*0c70*/  FSETP.NEU.FTZ.AND P2, PT, |R5|.reuse, +INF , PT ;  /* 0x7f8000000500780b */ /* 0x040fe40003f5d200 */
[----:B------:R-:W-:Y:S02]  /*0c80*/  FSETP.NEU.FTZ.AND P1, PT, |R2|, +INF , PT ;  /* 0x7f8000000200780b */ /* 0x000fe40003f3d200 */
[----:B------:R-:W-:-:S11]  /*0c90*/  FSETP.NEU.FTZ.AND P0, PT, |R5|, +INF , PT ;  /* 0x7f8000000500780b */ /* 0x000fd60003f1d200 */
[----:B------:R-:W-:Y:S05]  /*0ca0*/  @!P1 BRA !P2, `(.L_x_11) ;  /* 0x00000004002c9947 */ /* 0x000fea0005000000 */
[----:B------:R-:W-:-:S04]  /*0cb0*/  LOP3.LUT P2, RZ, R5, 0x7fffffff, RZ, 0xc0, !PT ;  /* 0x7fffffff05ff7812 */ /* 0x000fc8000784c0ff */
[----:B------:R-:W-:-:S13]  /*0cc0*/  PLOP3.LUT P1, PT, P1, P2, PT, 0x2f, 0xf2 ;  /* 0x0000000000f2781c */ /* 0x000fda0000f24577 */
[----:B------:R-:W-:Y:S05]  /*0cd0*/  @P1 BRA `(.L_x_12) ;  /* 0x0000000400181947 */ /* 0x000fea0003800000 */
[----:B------:R-:W-:-:S04]  /*0ce0*/  LOP3.LUT P1, RZ, R6, 0x7fffffff, RZ, 0xc0, !PT ;  /* 0x7fffffff06ff7812 */ /* 0x000fc8000782c0ff */
[----:B------:R-:W-:-:S13]  /*0cf0*/  PLOP3.LUT P0, PT, P0, P1, PT, 0x2f, 0xf2 ;  /* 0x0000000000f2781c */ /* 0x000fda0000702577 */
[----:B------:R-:W-:Y:S05]  /*0d00*/  @P0 BRA `(.L_x_13) ;  /* 0x0000000400000947 */ /* 0x000fea0003800000 */
[----:B------:R-:W-:Y:S02]  /*0d10*/  ISETP.GE.AND P0, PT, R9, RZ, PT ;  /* 0x000000ff0900720c */ /* 0x000fe40003f06270 */
[----:B------:R-:W-:-:S11]  /*0d20*/  ISETP.GE.AND P1, PT, R8, RZ, PT ;  /* 0x000000ff0800720c */ /* 0x000fd60003f26270 */
[----:B------:R-:W-:Y:S01]  /*0d30*/  @P0 MOV R7, RZ ;  /* 0x000000ff00070202 */ /* 0x000fe20000000f00 */
[----:B------:R-:W-:Y:S02]  /*0d40*/  @!P0 IMAD.MOV.U32 R7, RZ, RZ, -0x40 ;  /* 0xffffffc0ff078424 */ /* 0x000fe400078e00ff */
[----:B------:R-:W-:Y:S01]  /*0d50*/  @!P0 FFMA R5, R5, 1.84467440737095516160e+19, RZ ;  /* 0x5f80000005058823 */ /* 0x000fe200000000ff */
[----:B------:R-:W-:Y:S02]  /*0d60*/  @!P1 FFMA R6, R2, 1.84467440737095516160e+19, RZ ;  /* 0x5f80000002069823 */ /* 0x000fe400000000ff */
[----:B------:R-:W-:-:S07]  /*0d70*/  @!P1 IADD3 R7, PT, PT, R7, 0x40, RZ ;  /* 0x0000004007079810 */ /* 0x000fce0007ffe0ff */
.L_x_9:
[----:B------:R-:W-:Y:S01]  /*0d80*/  LEA R9, R3, 0xc0800000, 0x17 ;  /* 0xc080000003097811 */ /* 0x000fe200078eb8ff */
[----:B------:R-:W-:Y:S03]  /*0d90*/  BSSY.RECONVERGENT B2, `(.L_x_14) ;  /* 0x0000036000027945 */ /* 0x000fe60003800200 */
[----:B------:R-:W-:Y:S01]  /*0da0*/  IADD3 R9, PT, PT, -R9, R6, RZ ;  /* 0x0000000609097210 */ /* 0x000fe20007ffe1ff */
[----:B------:R-:W-:-:S03]  /*0db0*/  VIADD R6, R10, 0xffffff81 ;  /* 0xffffff810a067836 */ /* 0x000fc60000000000 */
[----:B------:R-:W0:Y:S01]  /*0dc0*/  MUFU.RCP R8, R9 ;  /* 0x0000000900087308 */ /* 0x000e220000001000 */
[----:B------:R-:W-:Y:S01]  /*0dd0*/  FADD.FTZ R11, -R9, -RZ ;  /* 0x800000ff090b7221 */ /* 0x000fe20000010100 */
[C---:B------:R-:W-:Y:S01]  /*0de0*/  IMAD R2, R6.reuse, -0x800000, R5 ;  /* 0xff80000006027824 */ /* 0x040fe200078e0205 */
[----:B------:R-:W-:-:S04]  /*0df0*/  IADD3 R6, PT, PT, R6, 0x7f, -R3 ;  /* 0x0000007f06067810 */ /* 0x000fc80007ffe803 */
[----:B------:R-:W-:Y:S01]  /*0e00*/  IADD3 R6, PT, PT, R6, R7, RZ ;  /* 0x0000000706067210 */ /* 0x000fe20007ffe0ff */
[----:B0-----:R-:W-:-:S04]  /*0e10*/  FFMA R13, R8, R11, 1 ;  /* 0x3f800000080d7423 */ /* 0x001fc8000000000b */
[----:B------:R-:W-:-:S04]  /*0e20*/  FFMA R10, R8, R13, R8 ;  /* 0x0000000d080a7223 */ /* 0x000fc80000000008 */
[----:B------:R-:W-:-:S04]  /*0e30*/  FFMA R5, R2, R10, RZ ;  /* 0x0000000a02057223 */ /* 0x000fc800000000ff */
[----:B------:R-:W-:-:S04]  /*0e40*/  FFMA R8, R11, R5, R2 ;  /* 0x000000050b087223 */ /* 0x000fc80000000002 */
[----:B------:R-:W-:-:S04]  /*0e50*/  FFMA R13, R10, R8, R5 ;  /* 0x000000080a0d7223 */ /* 0x000fc80000000005 */
[----:B------:R-:W-:-:S04]  /*0e60*/  FFMA R8, R11, R13, R2 ;  /* 0x0000000d0b087223 */ /* 0x000fc80000000002 */
[----:B------:R-:W-:-:S05]  /*0e70*/  FFMA R2, R10, R8, R13 ;  /* 0x000000080a027223 */ /* 0x000fca000000000d */
[----:B------:R-:W-:-:S04]  /*0e80*/  SHF.R.U32.HI R3, RZ, 0x17, R2 ;  /* 0x00000017ff037819 */ /* 0x000fc80000011602 */
[----:B------:R-:W-:-:S04]  /*0e90*/  LOP3.LUT R3, R3, 0xff, RZ, 0xc0, !PT ;  /* 0x000000ff03037812 */ /* 0x000fc800078ec0ff */
[----:B------:R-:W-:-:S05]  /*0ea0*/  IADD3 R7, PT, PT, R3, R6, RZ ;  /* 0x0000000603077210 */ /* 0x000fca0007ffe0ff */
[----:B------:R-:W-:-:S05]  /*0eb0*/  VIADD R3, R7, 0xffffffff ;  /* 0xffffffff07037836 */ /* 0x000fca0000000000 */
[----:B------:R-:W-:-:S13]  /*0ec0*/  ISETP.GE.U32.AND P0, PT, R3, 0xfe, PT ;  /* 0x000000fe0300780c */ /* 0x000fda0003f06070 */
[----:B------:R-:W-:Y:S05]  /*0ed0*/  @!P0 BRA `(.L_x_15) ;  /* 0x0000000000808947 */ /* 0x000fea0003800000 */
[----:B------:R-:W-:-:S13]  /*0ee0*/  ISETP.GT.AND P0, PT, R7, 0xfe, PT ;  /* 0x000000fe0700780c */ /* 0x000fda0003f04270 */
[----:B------:R-:W-:Y:S05]  /*0ef0*/  @P0 BRA `(.L_x_16) ;  /* 0x00000000006c0947 */ /* 0x000fea0003800000 */
[----:B------:R-:W-:-:S13]  /*0f00*/  ISETP.GE.AND P0, PT, R7, 0x1, PT ;  /* 0x000000010700780c */ /* 0x000fda0003f06270 */
[----:B------:R-:W-:Y:S05]  /*0f10*/  @P0 BRA `(.L_x_17) ;  /* 0x0000000000740947 */ /* 0x000fea0003800000 */
[----:B------:R-:W-:Y:S02]  /*0f20*/  ISETP.GE.AND P0, PT, R7, -0x18, PT ;  /* 0xffffffe80700780c */ /* 0x000fe40003f06270 */
[----:B------:R-:W-:-:S11]  /*0f30*/  LOP3.LUT R2, R2, 0x80000000, RZ, 0xc0, !PT ;  /* 0x8000000002027812 */ /* 0x000fd600078ec0ff */
[----:B------:R-:W-:Y:S05]  /*0f40*/  @!P0 BRA `(.L_x_17) ;  /* 0x0000000000688947 */ /* 0x000fea0003800000 */
[CCC-:B------:R-:W-:Y:S01]  /*0f50*/  FFMA.RZ R3, R10.reuse, R8.reuse, R13.reuse ;  /* 0x000000080a037223 */ /* 0x1c0fe2000000c00d */
[CCC-:B------:R-:W-:Y:S01]  /*0f60*/  FFMA.RM R6, R10.reuse, R8.reuse, R13.reuse ;  /* 0x000000080a067223 */ /* 0x1c0fe2000000400d */
[C---:B------:R-:W-:Y:S02]  /*0f70*/  ISETP.NE.AND P2, PT, R7.reuse, RZ, PT ;  /* 0x000000ff0700720c */ /* 0x040fe40003f45270 */
[----:B------:R-:W-:Y:S02]  /*0f80*/  ISETP.NE.AND P1, PT, R7, RZ, PT ;  /* 0x000000ff0700720c */ /* 0x000fe40003f25270 */
[----:B------:R-:W-:Y:S01]  /*0f90*/  LOP3.LUT R5, R3, 0x7fffff, RZ, 0xc0, !PT ;  /* 0x007fffff03057812 */ /* 0x000fe200078ec0ff */
[----:B------:R-:W-:Y:S01]  /*0fa0*/  FFMA.RP R3, R10, R8, R13 ;  /* 0x000000080a037223 */ /* 0x000fe2000000800d */
[----:B------:R-:W-:Y:S02]  /*0fb0*/  IADD3 R8, PT, PT, R7, 0x20, RZ ;  /* 0x0000002007087810 */ /* 0x000fe40007ffe0ff */
[----:B------:R-:W-:-:S02]  /*0fc0*/  LOP3.LUT R5, R5, 0x800000, RZ, 0xfc, !PT ;  /* 0x0080000005057812 */ /* 0x000fc400078efcff */
[----:B------:R-:W-:Y:S02]  /*0fd0*/  IADD3 R7, PT, PT, -R7, RZ, RZ ;  /* 0x000000ff07077210 */ /* 0x000fe40007ffe1ff */
[----:B------:R-:W-:Y:S02]  /*0fe0*/  SHF.L.U32 R8, R5, R8, RZ ;  /* 0x0000000805087219 */ /* 0x000fe400000006ff */
[----:B------:R-:W-:Y:S02]  /*0ff0*/  FSETP.NEU.FTZ.AND P0, PT, R3, R6, PT ;  /* 0x000000060300720b */ /* 0x000fe40003f1d000 */
[----:B------:R-:W-:Y:S02]  /*1000*/  SEL R6, R7, RZ, P2 ;  /* 0x000000ff07067207 */ /* 0x000fe40001000000 */
[----:B------:R-:W-:Y:S02]  /*1010*/  ISETP.NE.AND P1, PT, R8, RZ, P1 ;  /* 0x000000ff0800720c */ /* 0x000fe40000f25270 */
[----:B------:R-:W-:-:S02]  /*1020*/  SHF.R.U32.HI R6, RZ, R6, R5 ;  /* 0x00000006ff067219 */ /* 0x000fc40000011605 */
[----:B------:R-:W-:Y:S02]  /*1030*/  PLOP3.LUT P0, PT, P0, P1, PT, 0xf8, 0x8f ;  /* 0x00000000008f781c */ /* 0x000fe40000703f70 */
[----:B------:R-:W-:Y:S02]  /*1040*/  SHF.R.U32.HI R8, RZ, 0x1, R6 ;  /* 0x00000001ff087819 */ /* 0x000fe40000011606 */
[----:B------:R-:W-:-:S04]  /*1050*/  SEL R3, RZ, 0x1, !P0 ;  /* 0x00000001ff037807 */ /* 0x000fc80004000000 */
[----:B------:R-:W-:-:S04]  /*1060*/  LOP3.LUT R3, R3, 0x1, R8, 0xf8, !PT ;  /* 0x0000000103037812 */ /* 0x000fc800078ef808 */
[----:B------:R-:W-:-:S05]  /*1070*/  LOP3.LUT R3, R3, R6, RZ, 0xc0, !PT ;  /* 0x0000000603037212 */ /* 0x000fca00078ec0ff */
[----:B------:R-:W-:-:S05]  /*1080*/  IMAD.IADD R3, R8, 0x1, R3 ;  /* 0x0000000108037824 */ /* 0x000fca00078e0203 */
[----:B------:R-:W-:Y:S01]  /*1090*/  LOP3.LUT R2, R3, R2, RZ, 0xfc, !PT ;  /* 0x0000000203027212 */ /* 0x000fe200078efcff */
[----:B------:R-:W-:Y:S06]  /*10a0*/  BRA `(.L_x_17) ;  /* 0x0000000000107947 */ /* 0x000fec0003800000 */
.L_x_16:
[----:B------:R-:W-:-:S04]  /*10b0*/  LOP3.LUT R2, R2, 0x80000000, RZ, 0xc0, !PT ;  /* 0x8000000002027812 */ /* 0x000fc800078ec0ff */
[----:B------:R-:W-:Y:S01]  /*10c0*/  LOP3.LUT R2, R2, 0x7f800000, RZ, 0xfc, !PT ;  /* 0x7f80000002027812 */ /* 0x000fe200078efcff */
[----:B------:R-:W-:Y:S06]  /*10d0*/  BRA `(.L_x_17) ;  /* 0x0000000000047947 */ /* 0x000fec0003800000 */
.L_x_15:
[----:B------:R-:W-:-:S07]  /*10e0*/  LEA R2, R6, R2, 0x17 ;  /* 0x0000000206027211 */ /* 0x000fce00078eb8ff */
.L_x_17:
[----:B------:R-:W-:Y:S05]  /*10f0*/  BSYNC.RECONVERGENT B2 ;  /* 0x0000000000027941 */ /* 0x000fea0003800200 */
.L_x_14:
[----:B------:R-:W-:Y:S05]  /*1100*/  BRA `(.L_x_18) ;  /* 0x0000000000207947 */ /* 0x000fea0003800000 */
.L_x_13:
[----:B------:R-:W-:-:S04]  /*1110*/  LOP3.LUT R2, R6, 0x80000000, R5, 0x48, !PT ;  /* 0x8000000006027812 */ /* 0x000fc800078e4805 */
[----:B------:R-:W-:Y:S01]  /*1120*/  LOP3.LUT R2, R2, 0x7f800000, RZ, 0xfc, !PT ;  /* 0x7f80000002027812 */ /* 0x000fe200078efcff */
[----:B------:R-:W-:Y:S06]  /*1130*/  BRA `(.L_x_18) ;  /* 0x0000000000147947 */ /* 0x000fec0003800000 */
.L_x_12:
[----:B------:R-:W-:Y:S01]  /*1140*/  LOP3.LUT R2, R6, 0x80000000, R5, 0x48, !PT ;  /* 0x8000000006027812 */ /* 0x000fe200078e4805 */
[----:B------:R-:W-:Y:S06]  /*1150*/  BRA `(.L_x_18) ;  /* 0x00000000000c7947 */ /* 0x000fec0003800000 */
.L_x_11:
[----:B------:R-:W0:Y:S01]  /*1160*/  MUFU.RSQ R2, -QNAN ;  /* 0xffc0000000027908 */ /* 0x000e220000001400 */
[----:B------:R-:W-:Y:S05]  /*1170*/  BRA `(.L_x_18) ;  /* 0x0000000000047947 */ /* 0x000fea0003800000 */
.L_x_10:
[----:B------:R-:W-:-:S07]  /*1180*/  FADD.FTZ R2, R5, R2 ;  /* 0x0000000205027221 */ /* 0x000fce0000010000 */
.L_x_18:
[----:B------:R-:W-:Y:S05]  /*1190*/  BSYNC.RECONVERGENT B1 ;  /* 0x0000000000017941 */ /* 0x000fea0003800200 */
.L_x_8:
[----:B------:R-:W-:-:S04]  /*11a0*/  HFMA2 R5, -RZ, RZ, 0, 0 ;  /* 0x00000000ff057431 */ /* 0x000fc800000001ff */
[----:B0-----:R-:W-:Y:S05]  /*11b0*/  RET.REL.NODEC R4 `(_Z16gpu_get_averagesPfjjS_) ;  /* 0xffffffec04907950 */ /* 0x001fea0003c3ffff */
.L_x_19:
[----:B------:R-:W-:-:S00]  /*11c0*/  BRA `(.L_x_19) ;  /* 0xfffffffc00fc7947 */ /* 0x000fc0000383ffff */
[----:B------:R-:W-:-:S00]  /*11d0*/  NOP ;  /* 0x0000000000007918 */ /* 0x000fc00000000000 */
        /* <DEDUP_REMOVED lines=10> */
.L_x_98:


//--------------------- .text._Z14gpu_rad_sweep5Pfjjj --------------------------
	.section	.text._Z14gpu_rad_sweep5Pfjjj,"ax",@progbits
	.align	128
        .global         _Z14gpu_rad_sweep5Pfjjj
        .type           _Z14gpu_rad_sweep5Pfjjj,@function
        .size           _Z14gpu_rad_sweep5Pfjjj,(.L_x_99 - _Z14gpu_rad_sweep5Pfjjj)
        .other          _Z14gpu_rad_sweep5Pfjjj,@"STO_CUDA_ENTRY STV_DEFAULT"
_Z14gpu_rad_sweep5Pfjjj:
.text._Z14gpu_rad_sweep5Pfjjj:
[----:B------:R-:W-:Y:S01]  /*0000*/  LDC R1, c[0x0][0x37c] ;  /* 0x0000df00ff017b82 */ /* 0x000fe20000000800 */
[----:B------:R-:W0:Y:S02]  /*0010*/  LDCU UR4, c[0x0][0x390] ;  /* 0x00007200ff0477ac */ /* 0x000e240008000800 */
[----:B0-----:R-:W-:-:S13]  /*0020*/  ISETP.NE.AND P0, PT, RZ, UR4, PT ;  /* 0x00000004ff007c0c */ /* 0x001fda000bf05270 */
[----:B------:R-:W-:Y:S05]  /*0030*/  @!P0 EXIT ;  /* 0x000000000000894d */ /* 0x000fea0003800000 */
[----:B------:R-:W0:Y:S01]  /*0040*/  LDCU.64 UR4, c[0x0][0x388] ;  /* 0x00007100ff0477ac */ /* 0x000e220008000a00 */
[----:B------:R-:W1:Y:S01]  /*0050*/  S2UR UR7, SR_CTAID.X ;  /* 0x00000000000779c3 */ /* 0x000e620000002500 */
[----:B------:R-:W2:Y:S07]  /*0060*/  S2R R8, SR_TID.X ;  /* 0x0000000000087919 */ /* 0x000eae0000002100 */
[----:B------:R-:W3:Y:S01]  /*0070*/  LDC R7, c[0x0][0x360] ;  /* 0x0000d800ff077b82 */ /* 0x000ee20000000800 */
[----:B0-----:R-:W-:-:S04]  /*0080*/  I2FP.F32.U32 R13, UR4 ;  /* 0x00000004000d7c45 */ /* 0x001fc80008201000 */
[----:B------:R-:W0:Y:S01]  /*0090*/  MUFU.RCP R0, R13 ;  /* 0x0000000d00007308 */ /* 0x000e220000001000 */
[----:B-1----:R-:W-:Y:S02]  /*00a0*/  UIADD3 UR4, UPT, UPT, UR7, 0x1, URZ ;  /* 0x0000000107047890 */ /* 0x002fe4000fffe0ff */
[----:B------:R-:W-:-:S04]  /*00b0*/  UIMAD UR5, UR7, UR5, 0x2 ;  /* 0x00000002070574a4 */ /* 0x000fc8000f8e0205 */
[----:B------:R-:W-:-:S04]  /*00c0*/  I2FP.F32.U32 R2, UR4 ;  /* 0x0000000400027c45 */ /* 0x000fc80008201000 */
[----:B------:R-:W1:Y:S01]  /*00d0*/  FCHK P0, R2, R13 ;  /* 0x0000000d02007302 */ /* 0x000e620000000000 */
[----:B0-----:R-:W-:-:S04]  /*00e0*/  FFMA R3, -R13, R0, 1 ;  /* 0x3f8000000d037423 */ /* 0x001fc80000000100 */
[----:B------:R-:W-:-:S04]  /*00f0*/  FFMA R3, R0, R3, R0 ;  /* 0x0000000300037223 */ /* 0x000fc80000000000 */
[----:B------:R-:W-:-:S04]  /*0100*/  FFMA R6, R2, R3, RZ ;  /* 0x0000000302067223 */ /* 0x000fc800000000ff */
[----:B------:R-:W-:-:S04]  /*0110*/  FFMA R0, -R13, R6, R2 ;  /* 0x000000060d007223 */ /* 0x000fc80000000102 */
[----:B------:R-:W-:Y:S01]  /*0120*/  FFMA R6, R3, R0, R6 ;  /* 0x0000000003067223 */ /* 0x000fe20000000006 */
[----:B-12---:R-:W-:Y:S06]  /*0130*/  @!P0 BRA `(.L_x_20) ;  /* 0x0000000000108947 */ /* 0x006fec0003800000 */
[----:B------:R-:W-:Y:S01]  /*0140*/  IMAD.MOV.U32 R3, RZ, RZ, R13 ;  /* 0x000000ffff037224 */ /* 0x000fe200078e000d */
[----:B------:R-:W-:-:S07]  /*0150*/  MOV R4, 0x170 ;  /* 0x0000017000047802 */ /* 0x000fce0000000f00 */
[----:B---3--:R-:W-:Y:S05]  /*0160*/  CALL.REL.NOINC `($__internal_1_$__cuda_sm3x_div_rn_noftz_f32_slowpath) ;  /* 0x0000000c00647944 */ /* 0x008fea0003c00000 */
[----:B------:R-:W-:-:S07]  /*0170*/  IMAD.MOV.U32 R6, RZ, RZ, R0 ;  /* 0x000000ffff067224 */ /* 0x000fce00078e0000 */
.L_x_20:
[----:B------:R-:W0:Y:S01]  /*0180*/  MUFU.RCP R0, R13 ;  /* 0x0000000d00007308 */ /* 0x000e220000001000 */
[----:B------:R-:W-:Y:S01]  /*0190*/  FMUL R2, R2, 0.80000001192092895508 ;  /* 0x3f4ccccd02027820 */ /* 0x000fe20000400000 */
[----:B------:R-:W-:Y:S01]  /*01a0*/  FMUL R9, R6, 0.80000001192092895508 ;  /* 0x3f4ccccd06097820 */ /* 0x000fe20000400000 */
[----:B------:R-:W-:-:S05]  /*01b0*/  IADD3 R11, PT, PT, R8, 0x2, RZ ;  /* 0x00000002080b7810 */ /* 0x000fca0007ffe0ff */
[----:B------:R-:W1:Y:S01]  /*01c0*/  FCHK P0, R2, R13 ;  /* 0x0000000d02007302 */ /* 0x000e620000000000 */
[----:B0-----:R-:W-:-:S04]  /*01d0*/  FFMA R3, -R13, R0, 1 ;  /* 0x3f8000000d037423 */ /* 0x001fc80000000100 */
[----:B------:R-:W-:-:S04]  /*01e0*/  FFMA R0, R0, R3, R0 ;  /* 0x0000000300007223 */ /* 0x000fc80000000000 */
[----:B------:R-:W-:-:S04]  /*01f0*/  FFMA R3, R0, R2, RZ ;  /* 0x0000000200037223 */ /* 0x000fc800000000ff */
[----:B------:R-:W-:-:S04]  /*0200*/  FFMA R12, -R13, R3, R2 ;  /* 0x000000030d0c7223 */ /* 0x000fc80000000102 */
[----:B------:R-:W-:Y:S01]  /*0210*/  FFMA R12, R0, R12, R3 ;  /* 0x0000000c000c7223 */ /* 0x000fe20000000003 */
[----:B-1----:R-:W-:Y:S06]  /*0220*/  @!P0 BRA `(.L_x_21) ;  /* 0x0000000000108947 */ /* 0x002fec0003800000 */
[----:B------:R-:W-:Y:S01]  /*0230*/  IMAD.MOV.U32 R3, RZ, RZ, R13 ;  /* 0x000000ffff037224 */ /* 0x000fe200078e000d */
[----:B------:R-:W-:-:S07]  /*0240*/  MOV R4, 0x260 ;  /* 0x0000026000047802 */ /* 0x000fce0000000f00 */
[----:B---3--:R-:W-:Y:S05]  /*0250*/  CALL.REL.NOINC `($__internal_1_$__cuda_sm3x_div_rn_noftz_f32_slowpath) ;  /* 0x0000000c00287944 */ /* 0x008fea0003c00000 */
[----:B------:R-:W-:-:S07]  /*0260*/  IMAD.MOV.U32 R12, RZ, RZ, R0 ;  /* 0x000000ffff0c7224 */ /* 0x000fce00078e0000 */
.L_x_21:
[----:B------:R-:W0:Y:S01]  /*0270*/  S2UR UR6, SR_CgaCtaId ;  /* 0x00000000000679c3 */ /* 0x000e220000008800 */
[----:B------:R-:W-:Y:S01]  /*0280*/  UMOV UR4, 0x400 ;  /* 0x0000040000047882 */ /* 0x000fe20000000000 */
[----:B------:R-:W1:Y:S01]  /*0290*/  LDCU UR8, c[0x0][0x38c] ;  /* 0x00007180ff0877ac */ /* 0x000e620008000800 */
[----:B------:R-:W2:Y:S01]  /*02a0*/  LDCU.64 UR12, c[0x0][0x358] ;  /* 0x00006b00ff0c77ac */ /* 0x000ea20008000a00 */
[----:B0-----:R-:W-:Y:S02]  /*02b0*/  ULEA UR4, UR6, UR4, 0x18 ;  /* 0x0000000406047291 */ /* 0x001fe4000f8ec0ff */
[----:B-1----:R-:W-:Y:S02]  /*02c0*/  UIMAD UR6, UR7, UR8, UR8 ;  /* 0x00000008070672a4 */ /* 0x002fe4000f8e0208 */
[----:B------:R-:W-:Y:S02]  /*02d0*/  UIADD3 UR8, UPT, UPT, UR8, -0x2, URZ ;  /* 0xfffffffe08087890 */ /* 0x000fe4000fffe0ff */
[----:B------:R-:W-:Y:S01]  /*02e0*/  MOV R13, UR4 ;  /* 0x00000004000d7c02 */ /* 0x000fe20008000f00 */
[----:B------:R-:W-:-:S04]  /*02f0*/  UMOV UR4, URZ ;  /* 0x000000ff00047c82 */ /* 0x000fc80008000000 */
[----:B------:R-:W-:-:S04]  /*0300*/  IMAD R10, R8, 0x4, R13 ;  /* 0x00000004080a7824 */ /* 0x000fc800078e020d */
[----:B--2---:R-:W-:-:S07]  /*0310*/  VIADD R10, R10, 0x8 ;  /* 0x000000080a0a7836 */ /* 0x004fce0000000000 */
.L_x_43:
[----:B------:R-:W0:Y:S01]  /*0320*/  LDCU UR7, c[0x0][0x390] ;  /* 0x00007200ff0777ac */ /* 0x000e220008000800 */
[----:B------:R-:W-:Y:S01]  /*0330*/  MOV R18, UR8 ;  /* 0x0000000800127c02 */ /* 0x000fe20008000f00 */
[----:B---3--:R-:W-:Y:S01]  /*0340*/  IMAD.MOV.U32 R3, RZ, RZ, R9 ;  /* 0x000000ffff037224 */ /* 0x008fe200078e0009 */
[----:B------:R-:W-:Y:S01]  /*0350*/  UISETP.GE.AND UP0, UPT, UR8, 0x2fff, UPT ;  /* 0x00002fff0800788c */ /* 0x000fe2000bf06270 */
[----:B------:R-:W-:Y:S01]  /*0360*/  IMAD.MOV.U32 R2, RZ, RZ, R6 ;  /* 0x000000ffff027224 */ /* 0x000fe200078e0006 */
[----:B------:R-:W-:-:S04]  /*0370*/  UIADD3 UR4, UPT, UPT, UR4, 0x1, URZ ;  /* 0x0000000104047890 */ /* 0x000fc8000fffe0ff */
[----:B0-----:R-:W-:-:S03]  /*0380*/  UISETP.NE.AND UP1, UPT, UR4, UR7, UPT ;  /* 0x000000070400728c */ /* 0x001fc6000bf25270 */
[----:B------:R-:W-:Y:S01]  /*0390*/  UMOV UR7, UR5 ;  /* 0x0000000500077c82 */ /* 0x000fe20008000000 */
[----:B-12---:R-:W-:Y:S07]  /*03a0*/  BRA.U !UP0, `(.L_x_22) ;  /* 0x0000000508647547 */ /* 0x006fee000b800000 */
[----:B------:R-:W-:Y:S01]  /*03b0*/  MOV R18, UR8 ;  /* 0x0000000800127c02 */ /* 0x000fe20008000f00 */
[----:B------:R-:W-:Y:S01]  /*03c0*/  IMAD.MOV.U32 R2, RZ, RZ, R6 ;  /* 0x000000ffff027224 */ /* 0x000fe200078e0006 */
[----:B------:R-:W-:Y:S01]  /*03d0*/  UMOV UR7, UR5 ;  /* 0x0000000500077c82 */ /* 0x000fe20008000000 */
[----:B------:R-:W-:-:S07]  /*03e0*/  IMAD.MOV.U32 R3, RZ, RZ, R9 ;  /* 0x000000ffff037224 */ /* 0x000fce00078e0009 */
.L_x_31:
[----:B------:R-:W0:Y:S01]  /*03f0*/  S2UR UR10, SR_CgaCtaId ;  /* 0x00000000000a79c3 */ /* 0x000e220000008800 */
[----:B------:R-:W-:Y:S01]  /*0400*/  UMOV UR9, 0x400 ;  /* 0x0000040000097882 */ /* 0x000fe20000000000 */
[----:B------:R-:W-:Y:S01]  /*0410*/  IADD3 R14, PT, PT, R8, UR7, RZ ;  /* 0x00000007080e7c10 */ /* 0x000fe2000fffe0ff */
[----:B------:R-:W-:Y:S01]  /*0420*/  BSSY.RECONVERGENT B0, `(.L_x_23) ;  /* 0x0000012000007945 */ /* 0x000fe20003800200 */
[C---:B------:R-:W-:Y:S01]  /*0430*/  ISETP.GT.AND P2, PT, R18.reuse, 0x5ffa, PT ;  /* 0x00005ffa1200780c */ /* 0x040fe20003f44270 */
[----:B------:R-:W-:Y:S01]  /*0440*/  VIADD R18, R18, 0xffffd004 ;  /* 0xffffd00412127836 */ /* 0x000fe20000000000 */
[----:B---3--:R-:W-:Y:S01]  /*0450*/  MOV R16, R8 ;  /* 0x0000000800107202 */ /* 0x008fe20000000f00 */
[----:B------:R-:W-:Y:S01]  /*0460*/  IMAD.MOV.U32 R0, RZ, RZ, R10 ;  /* 0x000000ffff007224 */ /* 0x000fe200078e000a */
[----:B------:R-:W1:Y:S01]  /*0470*/  LDC.64 R4, c[0x0][0x380] ;  /* 0x0000e000ff047b82 */ /* 0x000e620000000a00 */
[----:B------:R-:W-:Y:S01]  /*0480*/  IMAD.MOV.U32 R13, RZ, RZ, R14 ;  /* 0x000000ffff0d7224 */ /* 0x000fe200078e000e */
[----:B0-----:R-:W-:-:S09]  /*0490*/  ULEA UR9, UR10, UR9, 0x18 ;  /* 0x000000090a097291 */ /* 0x001fd2000f8ec0ff */
[----:B--2---:R0:W-:Y:S03]  /*04a0*/  STS.64 [UR9], R2 ;  /* 0x00000002ff007988 */ /* 0x0041e60008000a09 */
.L_x_24:
[----:B01----:R-:W-:-:S06]  /*04b0*/  IMAD.WIDE R2, R13, 0x4, R4 ;  /* 0x000000040d027825 */ /* 0x003fcc00078e0204 */
[----:B------:R-:W2:Y:S01]  /*04c0*/  LDG.E R3, desc[UR12][R2.64] ;  /* 0x0000000c02037981 */ /* 0x000ea2000c1e1900 */
[C---:B---3--:R-:W-:Y:S02]  /*04d0*/  IMAD.IADD R16, R7.reuse, 0x1, R16 ;  /* 0x0000000107107824 */ /* 0x048fe400078e0210 */
[----:B------:R-:W-:-:S03]  /*04e0*/  IMAD.IADD R13, R7, 0x1, R13 ;  /* 0x00000001070d7824 */ /* 0x000fc600078e020d */
[----:B------:R-:W-:-:S04]  /*04f0*/  IADD3 R15, PT, PT, R16, 0x2, RZ ;  /* 0x00000002100f7810 */ /* 0x000fc80007ffe0ff */
[----:B------:R-:W-:Y:S01]  /*0500*/  ISETP.GE.U32.AND P0, PT, R15, 0x3000, PT ;  /* 0x000030000f00780c */ /* 0x000fe20003f06070 */
[----:B--2---:R0:W-:Y:S02]  /*0510*/  STS [R0], R3 ;  /* 0x0000000300007388 */ /* 0x0041e40000000800 */
[----:B0-----:R-:W-:-:S10]  /*0520*/  IMAD R0, R7, 0x4, R0 ;  /* 0x0000000407007824 */ /* 0x001fd400078e0200 */
[----:B------:R-:W-:Y:S05]  /*0530*/  @!P0 BRA `(.L_x_24) ;  /* 0xfffffffc00dc8947 */ /* 0x000fea000383ffff */
[----:B------:R-:W-:Y:S05]  /*0540*/  BSYNC.RECONVERGENT B0 ;  /* 0x0000000000007941 */ /* 0x000fea0003800200 */
.L_x_23:
[----:B------:R-:W-:Y:S01]  /*0550*/  BAR.SYNC.DEFER_BLOCKING 0x0 ;  /* 0x0000000000007b1d */ /* 0x000fe20000010000 */
[----:B------:R-:W-:Y:S02]  /*0560*/  HFMA2 R13, -RZ, RZ, -1.875, 0 ;  /* 0xbf800000ff0d7431 */ /* 0x000fe400000001ff */
[----:B------:R-:W-:-:S03]  /*0570*/  IMAD.MOV.U32 R20, RZ, RZ, R11 ;  /* 0x000000ffff147224 */ /* 0x000fc600078e000b */
[----:B------:R-:W-:Y:S04]  /*0580*/  BSSY.RECONVERGENT B0, `(.L_x_25) ;  /* 0x0000023000007945 */ /* 0x000fe80003800200 */
.L_x_28:
[----:B------:R-:W-:Y:S01]  /*0590*/  LEA R15, R20, UR9, 0x2 ;  /* 0x00000009140f7c11 */ /* 0x000fe2000f8e10ff */
[----:B------:R-:W-:Y:S01]  /*05a0*/  IMAD.MOV.U32 R4, RZ, RZ, 0x3e4ccccd ;  /* 0x3e4ccccdff047424 */ /* 0x000fe200078e00ff */
[----:B------:R-:W-:Y:S01]  /*05b0*/  BSSY.RECONVERGENT B1, `(.L_x_26) ;  /* 0x0000017000017945 */ /* 0x000fe20003800200 */
[----:B------:R-:W-:Y:S02]  /*05c0*/  IMAD.MOV.U32 R16, RZ, RZ, R20 ;  /* 0x000000ffff107224 */ /* 0x000fe400078e0014 */
[----:B------:R-:W0:Y:S04]  /*05d0*/  LDS R2, [R15+-0x4] ;  /* 0xfffffc000f027984 */ /* 0x000e280000000800 */
[----:B------:R-:W1:Y:S04]  /*05e0*/  LDS R0, [R15+-0x8] ;  /* 0xfffff8000f007984 */ /* 0x000e680000000800 */
[----:B------:R-:W2:Y:S04]  /*05f0*/  LDS R5, [R15] ;  /* 0x000000000f057984 */ /* 0x000ea80000000800 */
[----:B------:R-:W3:Y:S04]  /*0600*/  LDS R17, [R15+0x4] ;  /* 0x000004000f117984 */ /* 0x000ee80000000800 */
[----:B------:R-:W4:Y:S01]  /*0610*/  LDS R19, [R15+0x8] ;  /* 0x000008000f137984 */ /* 0x000f220000000800 */
[----:B0-----:R-:W-:-:S04]  /*0620*/  FMUL R3, R2, 1.3999999761581420898 ;  /* 0x3fb3333302037820 */ /* 0x001fc80000400000 */
[----:B-1----:R-:W-:Y:S01]  /*0630*/  FFMA R0, R0, 1.7000000476837158203, R3 ;  /* 0x3fd9999a00007823 */ /* 0x002fe20000000003 */
[----:B------:R-:W-:-:S03]  /*0640*/  MOV R3, 0x40a00000 ;  /* 0x40a0000000037802 */ /* 0x000fc60000000f00 */
[----:B--2---:R-:W-:Y:S02]  /*0650*/  FADD R0, R0, R5 ;  /* 0x0000000500007221 */ /* 0x004fe40000000000 */
[----:B------:R-:W-:Y:S02]  /*0660*/  FFMA R3, R4, -R3, 1 ;  /* 0x3f80000004037423 */ /* 0x000fe40000000803 */
[----:B---3--:R-:W-:Y:S02]  /*0670*/  FFMA R0, R17, 0.60000002384185791016, R0 ;  /* 0x3f19999a11007823 */ /* 0x008fe40000000000 */
[----:B------:R-:W-:Y:S02]  /*0680*/  FFMA R3, R3, R4, 0.20000000298023223877 ;  /* 0x3e4ccccd03037423 */ /* 0x000fe40000000004 */
[----:B----4-:R-:W-:-:S04]  /*0690*/  FFMA R2, R19, 0.30000001192092895508, R0 ;  /* 0x3e99999a13027823 */ /* 0x010fc80000000000 */
[----:B------:R-:W0:Y:S01]  /*06a0*/  FCHK P0, R2, 5 ;  /* 0x40a0000002007902 */ /* 0x000e220000000000 */
[----:B------:R-:W-:-:S04]  /*06b0*/  FFMA R0, R2, R3, RZ ;  /* 0x0000000302007223 */ /* 0x000fc800000000ff */
[----:B------:R-:W-:-:S04]  /*06c0*/  FFMA R4, R0, -5, R2 ;  /* 0xc0a0000000047823 */ /* 0x000fc80000000002 */
[----:B------:R-:W-:Y:S01]  /*06d0*/  FFMA R0, R3, R4, R0 ;  /* 0x0000000403007223 */ /* 0x000fe20000000000 */
[----:B0-----:R-:W-:Y:S06]  /*06e0*/  @!P0 BRA `(.L_x_27) ;  /* 0x00000000000c8947 */ /* 0x001fec0003800000 */
[----:B------:R-:W-:Y:S01]  /*06f0*/  IMAD.MOV.U32 R3, RZ, RZ, 0x40a00000 ;  /* 0x40a00000ff037424 */ /* 0x000fe200078e00ff */
[----:B------:R-:W-:-:S07]  /*0700*/  MOV R4, 0x720 ;  /* 0x0000072000047802 */ /* 0x000fce0000000f00 */
[----:B------:R-:W-:Y:S05]  /*0710*/  CALL.REL.NOINC `($__internal_1_$__cuda_sm3x_div_rn_noftz_f32_slowpath) ;  /* 0x0000000400f87944 */ /* 0x000fea0003c00000 */
.L_x_27:
[----:B------:R-:W-:Y:S05]  /*0720*/  BSYNC.RECONVERGENT B1 ;  /* 0x0000000000017941 */ /* 0x000fea0003800200 */
.L_x_26:
[----:B------:R-:W-:-:S13]  /*0730*/  FSETP.GE.AND P0, PT, R13, RZ, PT ;  /* 0x000000ff0d00720b */ /* 0x000fda0003f06000 */
[C---:B------:R-:W-:Y:S01]  /*0740*/  @P0 IADD3 R2, PT, PT, -R7.reuse, R20, RZ ;  /* 0x0000001407020210 */ /* 0x040fe20007ffe1ff */
[----:B------:R-:W-:-:S03]  /*0750*/  IMAD.IADD R20, R7, 0x1, R20 ;  /* 0x0000000107147824 */ /* 0x000fc600078e0214 */
[----:B------:R-:W-:-:S05]  /*0760*/  @P0 LEA R2, R2, UR9, 0x2 ;  /* 0x0000000902020c11 */ /* 0x000fca000f8e10ff */
[----:B------:R0:W-:Y:S01]  /*0770*/  @P0 STS [R2], R13 ;  /* 0x0000000d02000388 */ /* 0x0001e20000000800 */
[----:B------:R-:W-:Y:S01]  /*0780*/  ISETP.GE.U32.AND P0, PT, R20, 0x2ffe, PT ;  /* 0x00002ffe1400780c */ /* 0x000fe20003f06070 */
[----:B0-----:R-:W-:-:S12]  /*0790*/  IMAD.MOV.U32 R13, RZ, RZ, R0 ;  /* 0x000000ffff0d7224 */ /* 0x001fd800078e0000 */
[----:B------:R-:W-:Y:S05]  /*07a0*/  @!P0 BRA `(.L_x_28) ;  /* 0xfffffffc00788947 */ /* 0x000fea000383ffff */
[----:B------:R-:W-:Y:S05]  /*07b0*/  BSYNC.RECONVERGENT B0 ;  /* 0x0000000000007941 */ /* 0x000fea0003800200 */
.L_x_25:
[----:B------:R-:W0:Y:S08]  /*07c0*/  S2UR UR10, SR_CgaCtaId ;  /* 0x00000000000a79c3 */ /* 0x000e300000008800 */
[----:B------:R-:W-:Y:S01]  /*07d0*/  BAR.SYNC.DEFER_BLOCKING 0x0 ;  /* 0x0000000000007b1d */ /* 0x000fe20000010000 */
[----:B------:R-:W-:Y:S01]  /*07e0*/  ISETP.GT.U32.AND P0, PT, R16, 0x2fff, PT ;  /* 0x00002fff1000780c */ /* 0x000fe20003f04070 */
[----:B------:R-:W-:-:S04]  /*07f0*/  IMAD.MOV.U32 R20, RZ, RZ, R11 ;  /* 0x000000ffff147224 */ /* 0x000fc800078e000b */
[----:B------:R-:W-:Y:S02]  /*0800*/  UMOV UR9, 0x400 ;  /* 0x0000040000097882 */ /* 0x000fe40000000000 */
[----:B------:R-:W1:Y:S01]  /*0810*/  LDC.64 R4, c[0x0][0x380] ;  /* 0x0000e000ff047b82 */ /* 0x000e620000000a00 */
[----:B------:R-:W-:Y:S01]  /*0820*/  BSSY.RECONVERGENT B0, `(.L_x_29) ;  /* 0x000000e000007945 */ /* 0x000fe20003800200 */
[----:B0-----:R-:W-:-:S06]  /*0830*/  ULEA UR9, UR10, UR9, 0x18 ;  /* 0x000000090a097291 */ /* 0x001fcc000f8ec0ff */
[----:B------:R-:W-:-:S05]  /*0840*/  MOV R13, UR9 ;  /* 0x00000009000d7c02 */ /* 0x000fca0008000f00 */
[----:B------:R0:W2:Y:S04]  /*0850*/  LDS.64 R2, [R13+0xbff0] ;  /* 0x00bff0000d027984 */ /* 0x0000a80000000a00 */
[----:B------:R0:W-:Y:S01]  /*0860*/  @!P0 STS [R15], R0 ;  /* 0x000000000f008388 */ /* 0x0001e20000000800 */
[----:B------:R-:W-:Y:S06]  /*0870*/  BAR.SYNC.DEFER_BLOCKING 0x0 ;  /* 0x0000000000007b1d */ /* 0x000fec0000010000 */
.L_x_30:
[----:B0-----:R-:W-:Y:S01]  /*0880*/  IMAD R0, R20, 0x4, R13 ;  /* 0x0000000414007824 */ /* 0x001fe200078e020d */
[----:B------:R-:W-:Y:S01]  /*0890*/  IADD3 R20, PT, PT, R7, R20, RZ ;  /* 0x0000001407147210 */ /* 0x000fe20007ffe0ff */
[----:B-1-3--:R-:W-:-:S03]  /*08a0*/  IMAD.WIDE R16, R14, 0x4, R4 ;  /* 0x000000040e107825 */ /* 0x00afc600078e0204 */
[----:B------:R-:W0:Y:S01]  /*08b0*/  LDS R15, [R0] ;  /* 0x00000000000f7984 */ /* 0x000e220000000800 */
[----:B------:R-:W-:Y:S01]  /*08c0*/  ISETP.GE.U32.AND P0, PT, R20, 0x2ffe, PT ;  /* 0x00002ffe1400780c */ /* 0x000fe20003f06070 */
[----:B------:R-:W-:Y:S02]  /*08d0*/  IMAD.IADD R14, R7, 0x1, R14 ;  /* 0x00000001070e7824 */ /* 0x000fe400078e020e */
[----:B0-----:R3:W-:Y:S10]  /*08e0*/  STG.E desc[UR12][R16.64], R15 ;  /* 0x0000000f10007986 */ /* 0x0017f4000c10190c */
[----:B------:R-:W-:Y:S05]  /*08f0*/  @!P0 BRA `(.L_x_30) ;  /* 0xfffffffc00e08947 */ /* 0x000fea000383ffff */
[----:B------:R-:W-:Y:S05]  /*0900*/  BSYNC.RECONVERGENT B0 ;  /* 0x0000000000007941 */ /* 0x000fea0003800200 */
.L_x_29:
[----:B------:R-:W-:Y:S01]  /*0910*/  BAR.SYNC.DEFER_BLOCKING 0x0 ;  /* 0x0000000000007b1d */ /* 0x000fe20000010000 */
[----:B------:R-:W-:-:S05]  /*0920*/  UIADD3 UR7, UPT, UPT, UR7, 0x2ffc, URZ ;  /* 0x00002ffc07077890 */ /* 0x000fca000fffe0ff */
[----:B------:R-:W-:Y:S07]  /*0930*/  @P2 BRA `(.L_x_31) ;  /* 0xfffffff800ac2947 */ /* 0x000fee000383ffff */
.L_x_22:
[C---:B------:R-:W-:Y:S01]  /*0940*/  ISETP.NE.AND P0, PT, R8.reuse, RZ, PT ;  /* 0x000000ff0800720c */ /* 0x040fe20003f05270 */
[----:B------:R-:W-:Y:S01]  /*0950*/  BSSY.RECONVERGENT B0, `(.L_x_32) ;  /* 0x0000016000007945 */ /* 0x000fe20003800200 */
[C---:B------:R-:W-:Y:S01]  /*0960*/  ISETP.GE.AND P1, PT, R8.reuse, R18, PT ;  /* 0x000000120800720c */ /* 0x040fe20003f26270 */
[----:B------:R-:W-:Y:S01]  /*0970*/  VIADD R14, R8, UR7 ;  /* 0x00000007080e7c36 */ /* 0x000fe20008000000 */
[----:B------:R-:W-:-:S09]  /*0980*/  IADD3 R21, PT, PT, R18, 0x2, RZ ;  /* 0x0000000212157810 */ /* 0x000fd20007ffe0ff */
[----:B------:R-:W0:Y:S01]  /*0990*/  @!P0 S2R R5, SR_CgaCtaId ;  /* 0x0000000000058919 */ /* 0x000e220000008800 */
[----:B------:R-:W-:-:S04]  /*09a0*/  @!P0 MOV R0, 0x400 ;  /* 0x0000040000008802 */ /* 0x000fc80000000f00 */
[----:B0-----:R-:W-:-:S05]  /*09b0*/  @!P0 LEA R13, R5, R0, 0x18 ;  /* 0x00000000050d8211 */ /* 0x001fca00078ec0ff */
[----:B--2---:R0:W-:Y:S01]  /*09c0*/  @!P0 STS.64 [R13], R2 ;  /* 0x000000020d008388 */ /* 0x0041e20000000a00 */
[----:B------:R-:W-:Y:S01]  /*09d0*/  IMAD R19, R18, 0x4, R13 ;  /* 0x0000000412137824 */ /* 0x000fe200078e020d */
[----:B------:R-:W-:Y:S06]  /*09e0*/  BAR.SYNC.DEFER_BLOCKING 0x0 ;  /* 0x0000000000007b1d */ /* 0x000fec0000010000 */
[----:B------:R-:W-:Y:S05]  /*09f0*/  @P1 BRA `(.L_x_33) ;  /* 0x00000000002c1947 */ /* 0x000fea0003800000 */
[----:B0-----:R-:W0:Y:S01]  /*0a00*/  LDC.64 R2, c[0x0][0x380] ;  /* 0x0000e000ff027b82 */ /* 0x001e220000000a00 */
[----:B------:R-:W-:Y:S01]  /*0a10*/  IMAD.MOV.U32 R0, RZ, RZ, R11 ;  /* 0x000000ffff007224 */ /* 0x000fe200078e000b */
[----:B---3--:R-:W-:-:S07]  /*0a20*/  MOV R15, R14 ;  /* 0x0000000e000f7202 */ /* 0x008fce0000000f00 */
.L_x_34:
[----:B01----:R-:W-:-:S06]  /*0a30*/  IMAD.WIDE R4, R15, 0x4, R2 ;  /* 0x000000040f047825 */ /* 0x003fcc00078e0202 */
[----:B------:R-:W2:Y:S01]  /*0a40*/  LDG.E R4, desc[UR12][R4.64] ;  /* 0x0000000c04047981 */ /* 0x000ea2000c1e1900 */
[----:B------:R-:W-:Y:S01]  /*0a50*/  IMAD R17, R0, 0x4, R13 ;  /* 0x0000000400117824 */ /* 0x000fe200078e020d */
[C---:B------:R-:W-:Y:S01]  /*0a60*/  IADD3 R15, PT, PT, R7.reuse, R15, RZ ;  /* 0x0000000f070f7210 */ /* 0x040fe20007ffe0ff */
[----:B------:R-:W-:-:S05]  /*0a70*/  IMAD.IADD R0, R7, 0x1, R0 ;  /* 0x0000000107007824 */ /* 0x000fca00078e0200 */
[----:B------:R-:W-:Y:S01]  /*0a80*/  ISETP.GE.AND P0, PT, R0, R21, PT ;  /* 0x000000150000720c */ /* 0x000fe20003f06270 */
[----:B--2---:R1:W-:-:S12]  /*0a90*/  STS [R17], R4 ;  /* 0x0000000411007388 */ /* 0x0043d80000000800 */
[----:B------:R-:W-:Y:S05]  /*0aa0*/  @!P0 BRA `(.L_x_34) ;  /* 0xfffffffc00e08947 */ /* 0x000fea000383ffff */
.L_x_33:
[----:B------:R-:W-:Y:S05]  /*0ab0*/  BSYNC.RECONVERGENT B0 ;  /* 0x0000000000007941 */ /* 0x000fea0003800200 */
.L_x_32:
[----:B------:R-:W-:Y:S01]  /*0ac0*/  ISETP.GE.AND P0, PT, R8, R18, PT ;  /* 0x000000120800720c */ /* 0x000fe20003f06270 */
[----:B------:R2:W-:Y:S01]  /*0ad0*/  STS [R19+0x8], R6 ;  /* 0x0000080613007388 */ /* 0x0005e20000000800 */
[----:B------:R-:W-:Y:S01]  /*0ae0*/  BSSY.RECONVERGENT B0, `(.L_x_35) ;  /* 0x000002a000007945 */ /* 0x000fe20003800200 */
[----:B------:R-:W-:Y:S02]  /*0af0*/  IMAD.MOV.U32 R0, RZ, RZ, -0x40800000 ;  /* 0xbf800000ff007424 */ /* 0x000fe400078e00ff */
[----:B------:R2:W-:Y:S01]  /*0b00*/  STS [R19+0xc], R12 ;  /* 0x00000c0c13007388 */ /* 0x0005e20000000800 */
[----:B---3--:R-:W-:Y:S01]  /*0b10*/  IMAD.MOV.U32 R16, RZ, RZ, R11 ;  /* 0x000000ffff107224 */ /* 0x008fe200078e000b */
[----:B------:R-:W-:Y:S06]  /*0b20*/  BAR.SYNC.DEFER_BLOCKING 0x0 ;  /* 0x0000000000007b1d */ /* 0x000fec0000010000 */
[----:B------:R-:W-:Y:S05]  /*0b30*/  @P0 BRA `(.L_x_36) ;  /* 0x0000000000900947 */ /* 0x000fea0003800000 */
[----:B------:R-:W-:Y:S02]  /*0b40*/  HFMA2 R15, -RZ, RZ, -1.875, 0 ;  /* 0xbf800000ff0f7431 */ /* 0x000fe400000001ff */
[----:B------:R-:W-:-:S07]  /*0b50*/  IMAD.MOV.U32 R16, RZ, RZ, R11 ;  /* 0x000000ffff107224 */ /* 0x000fce00078e000b */
.L_x_39:
[----:B0-----:R-:W-:Y:S01]  /*0b60*/  IMAD R2, R16, 0x4, R13 ;  /* 0x0000000410027824 */ /* 0x001fe200078e020d */
[----:B------:R-:W-:Y:S01]  /*0b70*/  BSSY.RECONVERGENT B1, `(.L_x_37) ;  /* 0x0000018000017945 */ /* 0x000fe20003800200 */
[----:B-1----:R-:W-:-:S03]  /*0b80*/  IMAD.MOV.U32 R4, RZ, RZ, 0x40a00000 ;  /* 0x40a00000ff047424 */ /* 0x002fc600078e00ff */
[----:B------:R-:W0:Y:S04]  /*0b90*/  LDS R3, [R2+-0x4] ;  /* 0xfffffc0002037984 */ /* 0x000e280000000800 */
[----:B------:R-:W1:Y:S04]  /*0ba0*/  LDS R0, [R2+-0x8] ;  /* 0xfffff80002007984 */ /* 0x000e680000000800 */
[----:B------:R-:W3:Y:S04]  /*0bb0*/  LDS R5, [R2] ;  /* 0x0000000002057984 */ /* 0x000ee80000000800 */
[----:B------:R-:W4:Y:S04]  /*0bc0*/  LDS R17, [R2+0x4] ;  /* 0x0000040002117984 */ /* 0x000f280000000800 */
[----:B--2---:R-:W2:Y:S01]  /*0bd0*/  LDS R19, [R2+0x8] ;  /* 0x0000080002137984 */ /* 0x004ea20000000800 */
[----:B0-----:R-:W-:-:S04]  /*0be0*/  FMUL R3, R3, 1.3999999761581420898 ;  /* 0x3fb3333303037820 */ /* 0x001fc80000400000 */
[----:B-1----:R-:W-:Y:S01]  /*0bf0*/  FFMA R0, R0, 1.7000000476837158203, R3 ;  /* 0x3fd9999a00007823 */ /* 0x002fe20000000003 */
[----:B------:R-:W-:-:S03]  /*0c00*/  MOV R3, 0x3e4ccccd ;  /* 0x3e4ccccd00037802 */ /* 0x000fc60000000f00 */
[----:B---3--:R-:W-:Y:S02]  /*0c10*/  FADD R0, R0, R5 ;  /* 0x0000000500007221 */ /* 0x008fe40000000000 */
[----:B------:R-:W-:Y:S02]  /*0c20*/  FFMA R18, R3, -R4, 1 ;  /* 0x3f80000003127423 */ /* 0x000fe40000000804 */
[----:B----4-:R-:W-:-:S04]  /*0c30*/  FFMA R0, R17, 0.60000002384185791016, R0 ;  /* 0x3f19999a11007823 */ /* 0x010fc80000000000 */
[----:B--2---:R-:W-:Y:S01]  /*0c40*/  FFMA R4, R19, 0.30000001192092895508, R0 ;  /* 0x3e99999a13047823 */ /* 0x004fe20000000000 */
[----:B------:R-:W-:-:S03]  /*0c50*/  FFMA R0, R18, R3, 0.20000000298023223877 ;  /* 0x3e4ccccd12007423 */ /* 0x000fc60000000003 */
[----:B------:R-:W0:Y:S01]  /*0c60*/  FCHK P0, R4, 5 ;  /* 0x40a0000004007902 */ /* 0x000e220000000000 */
[----:B------:R-:W-:-:S04]  /*0c70*/  FFMA R3, R0, R4, RZ ;  /* 0x0000000400037223 */ /* 0x000fc800000000ff */
[----:B------:R-:W-:-:S04]  /*0c80*/  FFMA R2, R3, -5, R4 ;  /* 0xc0a0000003027823 */ /* 0x000fc80000000004 */
[----:B------:R-:W-:Y:S01]  /*0c90*/  FFMA R0, R0, R2, R3 ;  /* 0x0000000200007223 */ /* 0x000fe20000000003 */
[----:B0-----:R-:W-:Y:S06]  /*0ca0*/  @!P0 BRA `(.L_x_38) ;  /* 0x0000000000108947 */ /* 0x001fec0003800000 */
[----:B------:R-:W-:Y:S01]  /*0cb0*/  IMAD.MOV.U32 R2, RZ, RZ, R4 ;  /* 0x000000ffff027224 */ /* 0x000fe200078e0004 */
[----:B------:R-:W-:Y:S02]  /*0cc0*/  MOV R3, 0x40a00000 ;  /* 0x40a0000000037802 */ /* 0x000fe40000000f00 */
[----:B------:R-:W-:-:S07]  /*0cd0*/  MOV R4, 0xcf0 ;  /* 0x00000cf000047802 */ /* 0x000fce0000000f00 */
[----:B------:R-:W-:Y:S05]  /*0ce0*/  CALL.REL.NOINC `($__internal_1_$__cuda_sm3x_div_rn_noftz_f32_slowpath) ;  /* 0x0000000000847944 */ /* 0x000fea0003c00000 */
.L_x_38:
[----:B------:R-:W-:Y:S05]  /*0cf0*/  BSYNC.RECONVERGENT B1 ;  /* 0x0000000000017941 */ /* 0x000fea0003800200 */
.L_x_37:
[----:B------:R-:W-:-:S13]  /*0d00*/  FSETP.GE.AND P0, PT, R15, RZ, PT ;  /* 0x000000ff0f00720b */ /* 0x000fda0003f06000 */
[----:B------:R-:W-:Y:S01]  /*0d10*/  @P0 IMAD.IADD R2, R16, 0x1, -R7 ;  /* 0x0000000110020824 */ /* 0x000fe200078e0a07 */
[----:B------:R-:W-:-:S03]  /*0d20*/  IADD3 R16, PT, PT, R7, R16, RZ ;  /* 0x0000001007107210 */ /* 0x000fc60007ffe0ff */
[----:B------:R-:W-:-:S05]  /*0d30*/  @P0 IMAD R2, R2, 0x4, R13 ;  /* 0x0000000402020824 */ /* 0x000fca00078e020d */
[----:B------:R0:W-:Y:S01]  /*0d40*/  @P0 STS [R2], R15 ;  /* 0x0000000f02000388 */ /* 0x0001e20000000800 */
[----:B------:R-:W-:Y:S01]  /*0d50*/  ISETP.GE.AND P0, PT, R16, R21, PT ;  /* 0x000000151000720c */ /* 0x000fe20003f06270 */
[----:B0-----:R-:W-:-:S12]  /*0d60*/  IMAD.MOV.U32 R15, RZ, RZ, R0 ;  /* 0x000000ffff0f7224 */ /* 0x001fd800078e0000 */
[----:B------:R-:W-:Y:S05]  /*0d70*/  @!P0 BRA `(.L_x_39) ;  /* 0xfffffffc00788947 */ /* 0x000fea000383ffff */
.L_x_36:
[----:B------:R-:W-:Y:S05]  /*0d80*/  BSYNC.RECONVERGENT B0 ;  /* 0x0000000000007941 */ /* 0x000fea0003800200 */
.L_x_35:
[----:B------:R-:W-:Y:S01]  /*0d90*/  BAR.SYNC.DEFER_BLOCKING 0x0 ;  /* 0x0000000000007b1d */ /* 0x000fe20000010000 */
[----:B------:R-:W-:-:S05]  /*0da0*/  FSETP.GE.AND P0, PT, R0, RZ, PT ;  /* 0x000000ff0000720b */ /* 0x000fca0003f06000 */
[----:B------:R-:W-:Y:S08]  /*0db0*/  BSSY.RECONVERGENT B0, `(.L_x_40) ;  /* 0x0000011000007945 */ /* 0x000ff00003800200 */
[----:B0-----:R-:W-:-:S05]  /*0dc0*/  @P0 IMAD.IADD R2, R16, 0x1, -R7 ;  /* 0x0000000110020824 */ /* 0x001fca00078e0a07 */
[----:B------:R-:W-:-:S05]  /*0dd0*/  @P0 LEA R3, R2, R13, 0x2 ;  /* 0x0000000d02030211 */ /* 0x000fca00078e10ff */
[----:B------:R0:W-:Y:S01]  /*0de0*/  @P0 STS [R3], R0 ;  /* 0x0000000003000388 */ /* 0x0001e20000000800 */
[----:B------:R-:W-:Y:S01]  /*0df0*/  BAR.SYNC.DEFER_BLOCKING 0x0 ;  /* 0x0000000000007b1d */ /* 0x000fe20000010000 */
[----:B------:R-:W-:-:S13]  /*0e00*/  ISETP.GE.U32.AND P0, PT, R14, UR6, PT ;  /* 0x000000060e007c0c */ /* 0x000fda000bf06070 */
[----:B0-----:R-:W-:Y:S05]  /*0e10*/  @P0 BRA `(.L_x_41) ;  /* 0x0000000000280947 */ /* 0x001fea0003800000 */
[----:B-1----:R-:W0:Y:S01]  /*0e20*/  LDC.64 R4, c[0x0][0x380] ;  /* 0x0000e000ff047b82 */ /* 0x002e220000000a00 */
[----:B------:R-:W-:-:S07]  /*0e30*/  IMAD.MOV.U32 R0, RZ, RZ, R11 ;  /* 0x000000ffff007224 */ /* 0x000fce00078e000b */
.L_x_42:
[----:B---3--:R-:W-:Y:S02]  /*0e40*/  IMAD R15, R0, 0x4, R13 ;  /* 0x00000004000f7824 */ /* 0x008fe400078e020d */
[----:B0-----:R-:W-:Y:S01]  /*0e50*/  IMAD.WIDE R2, R14, 0x4, R4 ;  /* 0x000000040e027825 */ /* 0x001fe200078e0204 */
[----:B------:R-:W-:-:S03]  /*0e60*/  IADD3 R14, PT, PT, R7, R14, RZ ;  /* 0x0000000e070e7210 */ /* 0x000fc60007ffe0ff */
[----:B------:R-:W0:Y:S01]  /*0e70*/  LDS R15, [R15] ;  /* 0x000000000f0f7984 */ /* 0x000e220000000800 */
[----:B------:R-:W-:Y:S01]  /*0e80*/  ISETP.GE.U32.AND P0, PT, R14, UR6, PT ;  /* 0x000000060e007c0c */ /* 0x000fe2000bf06070 */
[----:B------:R-:W-:Y:S02]  /*0e90*/  IMAD.IADD R0, R7, 0x1, R0 ;  /* 0x0000000107007824 */ /* 0x000fe400078e0200 */
[----:B0-----:R3:W-:Y:S10]  /*0ea0*/  STG.E desc[UR12][R2.64], R15 ;  /* 0x0000000f02007986 */ /* 0x0017f4000c10190c */
[----:B------:R-:W-:Y:S05]  /*0eb0*/  @!P0 BRA `(.L_x_42) ;  /* 0xfffffffc00e08947 */ /* 0x000fea000383ffff */
.L_x_41:
[----:B------:R-:W-:Y:S05]  /*0ec0*/  BSYNC.RECONVERGENT B0 ;  /* 0x0000000000007941 */ /* 0x000fea0003800200 */
.L_x_40:
[----:B------:R-:W-:Y:S06]  /*0ed0*/  BAR.SYNC.DEFER_BLOCKING 0x0 ;  /* 0x0000000000007b1d */ /* 0x000fec0000010000 */
[----:B------:R-:W-:Y:S05]  /*0ee0*/  BRA.U UP1, `(.L_x_43) ;  /* 0xfffffff5010c7547 */ /* 0x000fea000b83ffff */
[----:B------:R-:W-:Y:S05]  /*0ef0*/  EXIT ;  /* 0x000000000000794d */ /* 0x000fea0003800000 */
        .weak           $__internal_1_$__cuda_sm3x_div_rn_noftz_f32_slowpath
        .type           $__internal_1_$__cuda_sm3x_div_rn_noftz_f32_slowpath,@function
        .size           $__internal_1_$__cuda_sm3x_div_rn_noftz_f32_slowpath,(.L_x_99 - $__internal_1_$__cuda_sm3x_div_rn_noftz_f32_slowpath)
$__internal_1_$__cuda_sm3x_div_rn_noftz_f32_slowpath:
[----:B------:R-:W-:Y:S01]  /*0f00*/  SHF.R.U32.HI R5, RZ, 0x17, R3 ;  /* 0x00000017ff057819 */ /* 0x000fe20000011603 */
[----:B------:R-:W-:Y:S01]  /*0f10*/  BSSY.RECONVERGENT B2, `(.L_x_44) ;  /* 0x0000063000027945 */ /* 0x000fe20003800200 */
[----:B------:R-:W-:Y:S02]  /*0f20*/  SHF.R.U32.HI R0, RZ, 0x17, R2 ;  /* 0x00000017ff007819 */ /* 0x000fe40000011602 */
[----:B------:R-:W-:Y:S02]  /*0f30*/  LOP3.LUT R5, R5, 0xff, RZ, 0xc0, !PT ;  /* 0x000000ff05057812 */ /* 0x000fe400078ec0ff */
[----:B------:R-:W-:Y:S02]  /*0f40*/  LOP3.LUT R0, R0, 0xff, RZ, 0xc0, !PT ;  /* 0x000000ff00007812 */ /* 0x000fe400078ec0ff */
[----:B------:R-:W-:Y:S02]  /*0f50*/  IADD3 R23, PT, PT, R5, -0x1, RZ ;  /* 0xffffffff05177810 */ /* 0x000fe40007ffe0ff */
[----:B------:R-:W-:Y:S01]  /*0f60*/  MOV R19, R2 ;  /* 0x0000000200137202 */ /* 0x000fe20000000f00 */
[----:B------:R-:W-:Y:S01]  /*0f70*/  VIADD R22, R0, 0xffffffff ;  /* 0xffffffff00167836 */ /* 0x000fe20000000000 */
[----:B------:R-:W-:-:S04]  /*0f80*/  ISETP.GT.U32.AND P0, PT, R23, 0xfd, PT ;  /* 0x000000fd1700780c */ /* 0x000fc80003f04070 */
[----:B------:R-:W-:-:S13]  /*0f90*/  ISETP.GT.U32.OR P0, PT, R22, 0xfd, P0 ;  /* 0x000000fd1600780c */ /* 0x000fda0000704470 */
[----:B------:R-:W-:Y:S01]  /*0fa0*/  @!P0 IMAD.MOV.U32 R17, RZ, RZ, RZ ;  /* 0x000000ffff118224 */ /* 0x000fe200078e00ff */
[----:B------:R-:W-:Y:S06]  /*0fb0*/  @!P0 BRA `(.L_x_45) ;  /* 0x00000000005c8947 */ /* 0x000fec0003800000 */
[----:B------:R-:W-:Y:S02]  /*0fc0*/  FSETP.GTU.FTZ.AND P0, PT, |R2|, +INF , PT ;  /* 0x7f8000000200780b */ /* 0x000fe40003f1c200 */
[----:B------:R-:W-:-:S04]  /*0fd0*/  FSETP.GTU.FTZ.AND P1, PT, |R3|, +INF , PT ;  /* 0x7f8000000300780b */ /* 0x000fc80003f3c200 */
        /* <DEDUP_REMOVED lines=21> */
.L_x_45:
[----:B------:R-:W-:Y:S01]  /*1130*/  LEA R22, R5, 0xc0800000, 0x17 ;  /* 0xc080000005167811 */ /* 0x000fe200078eb8ff */
[----:B------:R-:W-:Y:S04]  /*1140*/  BSSY.RECONVERGENT B3, `(.L_x_50) ;  /* 0x0000036000037945 */ /* 0x000fe80003800200 */
[----:B------:R-:W-:Y:S01]  /*1150*/  IMAD.IADD R25, R3, 0x1, -R22 ;  /* 0x0000000103197824 */ /* 0x000fe200078e0a16 */
[----:B------:R-:W-:-:S03]  /*1160*/  IADD3 R22, PT, PT, R0, -0x7f, RZ ;  /* 0xffffff8100167810 */ /* 0x000fc60007ffe0ff */
[----:B------:R-:W0:Y:S01]  /*1170*/  MUFU.RCP R24, R25 ;  /* 0x0000001900187308 */ /* 0x000e220000001000 */
[----:B------:R-:W-:Y:S01]  /*1180*/  FADD.FTZ R3, -R25, -RZ ;  /* 0x800000ff19037221 */ /* 0x000fe20000010100 */
[C---:B------:R-:W-:Y:S01]  /*1190*/  IMAD R0, R22.reuse, -0x800000, R19 ;  /* 0xff80000016007824 */ /* 0x040fe200078e0213 */
[----:B------:R-:W-:-:S05]  /*11a0*/  IADD3 R22, PT, PT, R22, 0x7f, -R5 ;  /* 0x0000007f16167810 */ /* 0x000fca0007ffe805 */
[----:B------:R-:W-:Y:S02]  /*11b0*/  IMAD.IADD R17, R22, 0x1, R17 ;  /* 0x0000000116117824 */ /* 0x000fe400078e0211 */
        /* <DEDUP_REMOVED lines=21> */
[CCC-:B------:R-:W-:Y:S01]  /*1310*/  FFMA.RP R22, R19.reuse, R3.reuse, R24.reuse ;  /* 0x0000000313167223 */ /* 0x1c0fe20000008018 */
[----:B------:R-:W-:Y:S01]  /*1320*/  FFMA.RM R3, R19, R3, R24 ;  /* 0x0000000313037223 */ /* 0x000fe20000004018 */
[----:B------:R-:W-:Y:S02]  /*1330*/  IADD3 R24, PT, PT, R5, 0x20, RZ ;  /* 0x0000002005187810 */ /* 0x000fe40007ffe0ff */
[----:B------:R-:W-:Y:S02]  /*1340*/  LOP3.LUT R17, R17, 0x7fffff, RZ, 0xc0, !PT ;  /* 0x007fffff11117812 */ /* 0x000fe400078ec0ff */
[----:B------:R-:W-:Y:S02]  /*1350*/  ISETP.NE.AND P3, PT, R5, RZ, PT ;  /* 0x000000ff0500720c */ /* 0x000fe40003f65270 */
[----:B------:R-:W-:Y:S02]  /*1360*/  LOP3.LUT R17, R17, 0x800000, RZ, 0xfc, !PT ;  /* 0x0080000011117812 */ /* 0x000fe400078efcff */
[----:B------:R-:W-:Y:S01]  /*1370*/  ISETP.NE.AND P1, PT, R5, RZ, PT ;  /* 0x000000ff0500720c */ /* 0x000fe20003f25270 */
[----:B------:R-:W-:Y:S01]  /*1380*/  IMAD.MOV R5, RZ, RZ, -R5 ;  /* 0x000000ffff057224 */ /* 0x000fe200078e0a05 */
[----:B------:R-:W-:-:S02]  /*1390*/  SHF.L.U32 R24, R17, R24, RZ ;  /* 0x0000001811187219 */ /* 0x000fc400000006ff */
[----:B------:R-:W-:Y:S02]  /*13a0*/  FSETP.NEU.FTZ.AND P0, PT, R22, R3, PT ;  /* 0x000000031600720b */ /* 0x000fe40003f1d000 */
[----:B------:R-:W-:Y:S02]  /*13b0*/  SEL R22, R5, RZ, P3 ;  /* 0x000000ff05167207 */ /* 0x000fe40001800000 */
[----:B------:R-:W-:Y:S02]  /*13c0*/  ISETP.NE.AND P1, PT, R24, RZ, P1 ;  /* 0x000000ff1800720c */ /* 0x000fe40000f25270 */
[----:B------:R-:W-:Y:S02]  /*13d0*/  SHF.R.U32.HI R22, RZ, R22, R17 ;  /* 0x00000016ff167219 */ /* 0x000fe40000011611 */
[----:B------:R-:W-:Y:S02]  /*13e0*/  PLOP3.LUT P0, PT, P0, P1, PT, 0xf8, 0x8f ;  /* 0x00000000008f781c */ /* 0x000fe40000703f70 */
[----:B------:R-:W-:-:S02]  /*13f0*/  SHF.R.U32.HI R24, RZ, 0x1, R22 ;  /* 0x00000001ff187819 */ /* 0x000fc40000011616 */
[----:B------:R-:W-:-:S04]  /*1400*/  SEL R3, RZ, 0x1, !P0 ;  /* 0x00000001ff037807 */ /* 0x000fc80004000000 */
[----:B------:R-:W-:-:S04]  /*1410*/  LOP3.LUT R3, R3, 0x1, R24, 0xf8, !PT ;  /* 0x0000000103037812 */ /* 0x000fc800078ef818 */
[----:B------:R-:W-:-:S04]  /*1420*/  LOP3.LUT R3, R3, R22, RZ, 0xc0, !PT ;  /* 0x0000001603037212 */ /* 0x000fc800078ec0ff */
[----:B------:R-:W-:-:S04]  /*1430*/  IADD3 R3, PT, PT, R24, R3, RZ ;  /* 0x0000000318037210 */ /* 0x000fc80007ffe0ff */
[----:B------:R-:W-:Y:S01]  /*1440*/  LOP3.LUT R0, R3, R0, RZ, 0xfc, !PT ;  /* 0x0000000003007212 */ /* 0x000fe200078efcff */
[----:B------:R-:W-:Y:S06]  /*1450*/  BRA `(.L_x_53) ;  /* 0x0000000000107947 */ /* 0x000fec0003800000 */
.L_x_52:
[----:B------:R-:W-:-:S04]  /*1460*/  LOP3.LUT R0, R0, 0x80000000, RZ, 0xc0, !PT ;  /* 0x8000000000007812 */ /* 0x000fc800078ec0ff */
[----:B------:R-:W-:Y:S01]  /*1470*/  LOP3.LUT R0, R0, 0x7f800000, RZ, 0xfc, !PT ;  /* 0x7f80000000007812 */ /* 0x000fe200078efcff */
[----:B------:R-:W-:Y:S06]  /*1480*/  BRA `(.L_x_53) ;  /* 0x0000000000047947 */ /* 0x000fec0003800000 */
.L_x_51:
[----:B------:R-:W-:-:S07]  /*1490*/  IMAD R0, R17, 0x800000, R0 ;  /* 0x0080000011007824 */ /* 0x000fce00078e0200 */
.L_x_53:
[----:B------:R-:W-:Y:S05]  /*14a0*/  BSYNC.RECONVERGENT B3 ;  /* 0x0000000000037941 */ /* 0x000fea0003800200 */
.L_x_50:
[----:B------:R-:W-:Y:S05]  /*14b0*/  BRA `(.L_x_54) ;  /* 0x0000000000207947 */ /* 0x000fea0003800000 */
.L_x_49:
[----:B------:R-:W-:-:S04]  /*14c0*/  LOP3.LUT R0, R3, 0x80000000, R19, 0x48, !PT ;  /* 0x8000000003007812 */ /* 0x000fc800078e4813 */
[----:B------:R-:W-:Y:S01]  /*14d0*/  LOP3.LUT R0, R0, 0x7f800000, RZ, 0xfc, !PT ;  /* 0x7f80000000007812 */ /* 0x000fe200078efcff */
[----:B------:R-:W-:Y:S06]  /*14e0*/  BRA `(.L_x_54) ;  /* 0x0000000000147947 */ /* 0x000fec0003800000 */
.L_x_48:
[----:B------:R-:W-:Y:S01]  /*14f0*/  LOP3.LUT R0, R3, 0x80000000, R19, 0x48, !PT ;  /* 0x8000000003007812 */ /* 0x000fe200078e4813 */
[----:B------:R-:W-:Y:S06]  /*1500*/  BRA `(.L_x_54) ;  /* 0x00000000000c7947 */ /* 0x000fec0003800000 */
.L_x_47:
[----:B------:R-:W0:Y:S01]  /*1510*/  MUFU.RSQ R0, -QNAN ;  /* 0xffc0000000007908 */ /* 0x000e220000001400 */
[----:B------:R-:W-:Y:S05]  /*1520*/  BRA `(.L_x_54) ;  /* 0x0000000000047947 */ /* 0x000fea0003800000 */
.L_x_46:
[----:B------:R-:W-:-:S07]  /*1530*/  FADD.FTZ R0, R2, R3 ;  /* 0x0000000302007221 */ /* 0x000fce0000010000 */
.L_x_54:
[----:B------:R-:W-:Y:S05]  /*1540*/  BSYNC.RECONVERGENT B2 ;  /* 0x0000000000027941 */ /* 0x000fea0003800200 */
.L_x_44:
[----:B------:R-:W-:-:S04]  /*1550*/  HFMA2 R5, -RZ, RZ, 0, 0 ;  /* 0x00000000ff057431 */ /* 0x000fc800000001ff */
[----:B0-----:R-:W-:Y:S05]  /*1560*/  RET.REL.NODEC R4 `(_Z14gpu_rad_sweep5Pfjjj) ;  /* 0xffffffe804a47950 */ /* 0x001fea0003c3ffff */
.L_x_55:
        /* <DEDUP_REMOVED lines=9> */
.L_x_99:


//--------------------- .text._Z14gpu_rad_sweep6Pfjjj --------------------------
	.section	.text._Z14gpu_rad_sweep6Pfjjj,"ax",@progbits
	.align	128
        .global         _Z14gpu_rad_sweep6Pfjjj
        .type           _Z14gpu_rad_sweep6Pfjjj,@function
        .size           _Z14gpu_rad_sweep6Pfjjj,(.L_x_100 - _Z14gpu_rad_sweep6Pfjjj)
        .other          _Z14gpu_rad_sweep6Pfjjj,@"STO_CUDA_ENTRY STV_DEFAULT"
_Z14gpu_rad_sweep6Pfjjj:
.text._Z14gpu_rad_sweep6Pfjjj:
[----:B------:R-:W-:Y:S01]  /*0000*/  LDC R1, c[0x0][0x37c] ;  /* 0x0000df00ff017b82 */ /* 0x000fe20000000800 */
[----:B------:R-:W0:Y:S07]  /*0010*/  S2R R5, SR_TID.X ;  /* 0x0000000000057919 */ /* 0x000e2e0000002100 */
[----:B------:R-:W1:Y:S01]  /*0020*/  LDC R0, c[0x0][0x390] ;  /* 0x0000e400ff007b82 */ /* 0x000e620000000800 */
[----:B------:R-:W-:Y:S01]  /*0030*/  MOV R4, 0x400 ;  /* 0x0000040000047802 */ /* 0x000fe20000000f00 */
[----:B------:R-:W2:Y:S01]  /*0040*/  LDCU UR5, c[0x0][0x360] ;  /* 0x00006c00ff0577ac */ /* 0x000ea20008000800 */
[----:B------:R-:W3:Y:S01]  /*0050*/  S2R R3, SR_CgaCtaId ;  /* 0x0000000000037919 */ /* 0x000ee20000008800 */
[----:B------:R-:W-:Y:S01]  /*0060*/  BSSY.RECONVERGENT B0, `(.L_x_56) ;  /* 0x0000061000007945 */ /* 0x000fe20003800200 */
[----:B-1----:R-:W-:-:S04]  /*0070*/  LEA R2, R0, 0x4, 0x1 ;  /* 0x0000000400027811 */ /* 0x002fc800078e08ff */
[----:B0-----:R-:W-:Y:S02]  /*0080*/  ISETP.GE.AND P0, PT, R5, R2, PT ;  /* 0x000000020500720c */ /* 0x001fe40003f06270 */
[----:B---3--:R-:W-:-:S05]  /*0090*/  LEA R4, R3, R4, 0x18 ;  /* 0x0000000403047211 */ /* 0x008fca00078ec0ff */
[----:B------:R-:W-:-:S04]  /*00a0*/  IMAD R9, R0, 0x8, R4 ;  /* 0x0000000800097824 */ /* 0x000fc800078e0204 */
[----:B------:R-:W-:Y:S02]  /*00b0*/  IMAD R11, R0, 0x8, R9 ;  /* 0x00000008000b7824 */ /* 0x000fe400078e0209 */
[----:B------:R-:W-:-:S03]  /*00c0*/  VIADD R7, R9, 0x10 ;  /* 0x0000001009077836 */ /* 0x000fc60000000000 */
[----:B------:R-:W-:Y:S01]  /*00d0*/  LEA R3, R0, R11, 0x3 ;  /* 0x0000000b00037211 */ /* 0x000fe200078e18ff */
[----:B--2---:R-:W-:Y:S06]  /*00e0*/  @P0 BRA `(.L_x_57) ;  /* 0x0000000400600947 */ /* 0x004fec0003800000 */
[----:B------:R-:W0:Y:S01]  /*00f0*/  I2F.U32.RP R10, UR5 ;  /* 0x00000005000a7d06 */ /* 0x000e220008209000 */
[----:B------:R-:W-:Y:S01]  /*0100*/  VIADD R15, R5, UR5 ;  /* 0x00000005050f7c36 */ /* 0x000fe20008000000 */
[----:B------:R-:W-:Y:S01]  /*0110*/  ISETP.NE.U32.AND P2, PT, RZ, UR5, PT ;  /* 0x00000005ff007c0c */ /* 0x000fe2000bf45070 */
[----:B------:R-:W-:Y:S03]  /*0120*/  BSSY.RECONVERGENT B1, `(.L_x_58) ;  /* 0x000002f000017945 */ /* 0x000fe60003800200 */
[----:B------:R-:W-:Y:S02]  /*0130*/  ISETP.GE.U32.AND P0, PT, R15, R2, PT ;  /* 0x000000020f00720c */ /* 0x000fe40003f06070 */
[----:B------:R-:W-:Y:S02]  /*0140*/  VIMNMX.U32 R6, PT, PT, R2, R15, !PT ;  /* 0x0000000f02067248 */ /* 0x000fe40007fe0000 */
[----:B------:R-:W-:-:S04]  /*0150*/  SEL R8, RZ, 0x1, P0 ;  /* 0x00000001ff087807 */ /* 0x000fc80000000000 */
[----:B------:R-:W-:Y:S01]  /*0160*/  IADD3 R6, PT, PT, R6, -R15, -R8 ;  /* 0x8000000f06067210 */ /* 0x000fe20007ffe808 */
[----:B0-----:R-:W0:Y:S02]  /*0170*/  MUFU.RCP R10, R10 ;  /* 0x0000000a000a7308 */ /* 0x001e240000001000 */
[----:B0-----:R-:W-:-:S06]  /*0180*/  VIADD R12, R10, 0xffffffe ;  /* 0x0ffffffe0a0c7836 */ /* 0x001fcc0000000000 */
[----:B------:R0:W1:Y:S02]  /*0190*/  F2I.FTZ.U32.TRUNC.NTZ R13, R12 ;  /* 0x0000000c000d7305 */ /* 0x000064000021f000 */
[----:B0-----:R-:W-:Y:S02]  /*01a0*/  HFMA2 R12, -RZ, RZ, 0, 0 ;  /* 0x00000000ff0c7431 */ /* 0x001fe400000001ff */
[----:B-1----:R-:W-:-:S04]  /*01b0*/  IMAD.MOV R17, RZ, RZ, -R13 ;  /* 0x000000ffff117224 */ /* 0x002fc800078e0a0d */
[----:B------:R-:W-:-:S04]  /*01c0*/  IMAD R17, R17, UR5, RZ ;  /* 0x0000000511117c24 */ /* 0x000fc8000f8e02ff */
[----:B------:R-:W-:-:S06]  /*01d0*/  IMAD.HI.U32 R13, R13, R17, R12 ;  /* 0x000000110d0d7227 */ /* 0x000fcc00078e000c */
[----:B------:R-:W-:-:S04]  /*01e0*/  IMAD.HI.U32 R13, R13, R6, RZ ;  /* 0x000000060d0d7227 */ /* 0x000fc800078e00ff */
[----:B------:R-:W-:-:S04]  /*01f0*/  IMAD.MOV R15, RZ, RZ, -R13 ;  /* 0x000000ffff0f7224 */ /* 0x000fc800078e0a0d */
[----:B------:R-:W-:-:S05]  /*0200*/  IMAD R6, R15, UR5, R6 ;  /* 0x000000050f067c24 */ /* 0x000fca000f8e0206 */
[----:B------:R-:W-:-:S13]  /*0210*/  ISETP.GE.U32.AND P0, PT, R6, UR5, PT ;  /* 0x0000000506007c0c */ /* 0x000fda000bf06070 */
[----:B------:R-:W-:Y:S02]  /*0220*/  @P0 VIADD R6, R6, -UR5 ;  /* 0x8000000506060c36 */ /* 0x000fe40008000000 */
[----:B------:R-:W-:-:S03]  /*0230*/  @P0 VIADD R13, R13, 0x1 ;  /* 0x000000010d0d0836 */ /* 0x000fc60000000000 */
[----:B------:R-:W-:-:S13]  /*0240*/  ISETP.GE.U32.AND P1, PT, R6, UR5, PT ;  /* 0x0000000506007c0c */ /* 0x000fda000bf26070 */
[----:B------:R-:W-:Y:S02]  /*0250*/  @P1 IADD3 R13, PT, PT, R13, 0x1, RZ ;  /* 0x000000010d0d1810 */ /* 0x000fe40007ffe0ff */
[----:B------:R-:W-:-:S05]  /*0260*/  @!P2 LOP3.LUT R13, RZ, UR5, RZ, 0x33, !PT ;  /* 0x00000005ff0dac12 */ /* 0x000fca000f8e33ff */
[----:B------:R-:W-:-:S05]  /*0270*/  IMAD.IADD R8, R8, 0x1, R13 ;  /* 0x0000000108087824 */ /* 0x000fca00078e020d */
[C---:B------:R-:W-:Y:S02]  /*0280*/  LOP3.LUT R6, R8.reuse, 0x3, RZ, 0xc0, !PT ;  /* 0x0000000308067812 */ /* 0x040fe400078ec0ff */
[----:B------:R-:W-:Y:S02]  /*0290*/  ISETP.GE.U32.AND P1, PT, R8, 0x3, PT ;  /* 0x000000030800780c */ /* 0x000fe40003f26070 */
[----:B------:R-:W-:Y:S01]  /*02a0*/  ISETP.NE.AND P0, PT, R6, 0x3, PT ;  /* 0x000000030600780c */ /* 0x000fe20003f05270 */
[----:B------:R-:W-:-:S12]  /*02b0*/  IMAD.MOV.U32 R6, RZ, RZ, R5 ;  /* 0x000000ffff067224 */ /* 0x000fd800078e0005 */
[----:B------:R-:W-:Y:S05]  /*02c0*/  @!P0 BRA `(.L_x_59) ;  /* 0x0000000000508947 */ /* 0x000fea0003800000 */
[----:B------:R-:W-:Y:S01]  /*02d0*/  VIADD R6, R8, 0x1 ;  /* 0x0000000108067836 */ /* 0x000fe20000000000 */
[----:B------:R-:W-:Y:S01]  /*02e0*/  MOV R15, 0x18 ;  /* 0x00000018000f7802 */ /* 0x000fe20000000f00 */
[----:B------:R-:W-:Y:S01]  /*02f0*/  IMAD R13, R5, 0x4, R4 ;  /* 0x00000004050d7824 */ /* 0x000fe200078e0204 */
[----:B------:R-:W-:Y:S02]  /*0300*/  LEA R10, R0, 0x20, 0x4 ;  /* 0x00000020000a7811 */ /* 0x000fe400078e20ff */
[----:B------:R-:W-:Y:S01]  /*0310*/  LOP3.LUT R8, R6, 0x3, RZ, 0xc0, !PT ;  /* 0x0000000306087812 */ /* 0x000fe200078ec0ff */
[----:B------:R-:W-:-:S04]  /*0320*/  IMAD R12, R0, R15, 0x30 ;  /* 0x00000030000c7424 */ /* 0x000fc800078e020f */
[----:B------:R-:W-:Y:S02]  /*0330*/  IMAD R6, R8, UR5, R5 ;  /* 0x0000000508067c24 */ /* 0x000fe4000f8e0205 */
[----:B------:R-:W-:-:S07]  /*0340*/  IMAD.MOV R8, RZ, RZ, -R8 ;  /* 0x000000ffff087224 */ /* 0x000fce00078e0a08 */
.L_x_60:
[----:B------:R-:W0:Y:S01]  /*0350*/  LDC R18, c[0x0][0x360] ;  /* 0x0000d800ff127b82 */ /* 0x000e220000000800 */
[----:B------:R-:W-:Y:S01]  /*0360*/  VIADD R8, R8, 0x1 ;  /* 0x0000000108087836 */ /* 0x000fe20000000000 */
[----:B------:R-:W-:Y:S01]  /*0370*/  IADD3 R15, PT, PT, R10, R13, RZ ;  /* 0x0000000d0a0f7210 */ /* 0x000fe20007ffe0ff */
[--C-:B------:R-:W-:Y:S02]  /*0380*/  IMAD.IADD R14, R12, 0x1, R13.reuse ;  /* 0x000000010c0e7824 */ /* 0x100fe400078e020d */
[--C-:B------:R-:W-:Y:S01]  /*0390*/  IMAD R16, R0, 0x8, R13.reuse ;  /* 0x0000000800107824 */ /* 0x100fe200078e020d */
[----:B------:R-:W-:Y:S02]  /*03a0*/  ISETP.NE.AND P0, PT, R8, RZ, PT ;  /* 0x000000ff0800720c */ /* 0x000fe40003f05270 */
[----:B------:R-:W-:Y:S04]  /*03b0*/  STS [R14], RZ ;  /* 0x000000ff0e007388 */ /* 0x000fe80000000800 */
[----:B------:R-:W-:Y:S04]  /*03c0*/  STS [R15], RZ ;  /* 0x000000ff0f007388 */ /* 0x000fe80000000800 */
[----:B------:R-:W-:Y:S04]  /*03d0*/  STS [R16+0x10], RZ ;  /* 0x000010ff10007388 */ /* 0x000fe80000000800 */
[----:B------:R0:W-:Y:S02]  /*03e0*/  STS [R13], RZ ;  /* 0x000000ff0d007388 */ /* 0x0001e40000000800 */
[----:B0-----:R-:W-:Y:S01]  /*03f0*/  IMAD R13, R18, 0x4, R13 ;  /* 0x00000004120d7824 */ /* 0x001fe200078e020d */
[----:B------:R-:W-:Y:S06]  /*0400*/  @P0 BRA `(.L_x_60) ;  /* 0xfffffffc00d00947 */ /* 0x000fec000383ffff */
.L_x_59:
[----:B------:R-:W-:Y:S05]  /*0410*/  BSYNC.RECONVERGENT B1 ;  /* 0x0000000000017941 */ /* 0x000fea0003800200 */
.L_x_58:
[----:B------:R-:W-:Y:S05]  /*0420*/  @!P1 BRA `(.L_x_57) ;  /* 0x0000000000909947 */ /* 0x000fea0003800000 */
.L_x_61:
[----:B------:R-:W0:Y:S01]  /*0430*/  LDC R19, c[0x0][0x360] ;  /* 0x0000d800ff137b82 */ /* 0x000e220000000800 */
[C---:B--2---:R-:W-:Y:S01]  /*0440*/  LEA R0, R6.reuse, R3, 0x2 ;  /* 0x0000000306007211 */ /* 0x044fe200078e10ff */
[C---:B------:R-:W-:Y:S01]  /*0450*/  IMAD R8, R6.reuse, 0x4, R11 ;  /* 0x0000000406087824 */ /* 0x040fe200078e020b */
[C---:B------:R-:W-:Y:S01]  /*0460*/  LEA R12, R6.reuse, R4, 0x2 ;  /* 0x00000004060c7211 */ /* 0x040fe200078e10ff */
[----:B------:R-:W-:Y:S02]  /*0470*/  IMAD R10, R6, 0x4, R9 ;  /* 0x00000004060a7824 */ /* 0x000fe400078e0209 */
[----:B------:R1:W-:Y:S04]  /*0480*/  STS [R0+0x30], RZ ;  /* 0x000030ff00007388 */ /* 0x0003e80000000800 */
[----:B------:R2:W-:Y:S04]  /*0490*/  STS [R8+0x20], RZ ;  /* 0x000020ff08007388 */ /* 0x0005e80000000800 */
[----:B------:R3:W-:Y:S04]  /*04a0*/  STS [R10+0x10], RZ ;  /* 0x000010ff0a007388 */ /* 0x0007e80000000800 */
[----:B------:R4:W-:Y:S01]  /*04b0*/  STS [R12], RZ ;  /* 0x000000ff0c007388 */ /* 0x0009e20000000800 */
[C---:B0-----:R-:W-:Y:S01]  /*04c0*/  IMAD R13, R19.reuse, 0x4, R0 ;  /* 0x00000004130d7824 */ /* 0x041fe200078e0200 */
[C---:B------:R-:W-:Y:S01]  /*04d0*/  LEA R15, R19.reuse, R10, 0x2 ;  /* 0x0000000a130f7211 */ /* 0x040fe200078e10ff */
[----:B------:R-:W-:-:S02]  /*04e0*/  IMAD R14, R19, 0x4, R8 ;  /* 0x00000004130e7824 */ /* 0x000fc400078e0208 */
[C---:B------:R-:W-:Y:S01]  /*04f0*/  IMAD R16, R19.reuse, 0x4, R12 ;  /* 0x0000000413107824 */ /* 0x040fe200078e020c */
[----:B------:R0:W-:Y:S01]  /*0500*/  STS [R13+0x30], RZ ;  /* 0x000030ff0d007388 */ /* 0x0001e20000000800 */
[C---:B------:R-:W-:Y:S01]  /*0510*/  IMAD R17, R19.reuse, 0x4, R13 ;  /* 0x0000000413117824 */ /* 0x040fe200078e020d */
[C---:B-1----:R-:W-:Y:S01]  /*0520*/  LEA R0, R19.reuse, R14, 0x2 ;  /* 0x0000000e13007211 */ /* 0x042fe200078e10ff */
[C---:B--2---:R-:W-:Y:S01]  /*0530*/  IMAD R8, R19.reuse, 0x4, R15 ;  /* 0x0000000413087824 */ /* 0x044fe200078e020f */
[----:B------:R1:W-:Y:S01]  /*0540*/  STS [R14+0x20], RZ ;  /* 0x000020ff0e007388 */ /* 0x0003e20000000800 */
[C---:B---3--:R-:W-:Y:S01]  /*0550*/  IMAD R10, R19.reuse, 0x4, R16 ;  /* 0x00000004130a7824 */ /* 0x048fe200078e0210 */
[C---:B----4-:R-:W-:Y:S01]  /*0560*/  LEA R12, R19.reuse, R17, 0x2 ;  /* 0x00000011130c7211 */ /* 0x050fe200078e10ff */
[C---:B------:R-:W-:Y:S01]  /*0570*/  IMAD R6, R19.reuse, 0x4, R6 ;  /* 0x0000000413067824 */ /* 0x040fe200078e0206 */
[----:B------:R2:W-:Y:S01]  /*0580*/  STS [R15+0x10], RZ ;  /* 0x000010ff0f007388 */ /* 0x0005e20000000800 */
[C---:B0-----:R-:W-:Y:S01]  /*0590*/  IMAD R13, R19.reuse, 0x4, R0 ;  /* 0x00000004130d7824 */ /* 0x041fe200078e0200 */
[----:B------:R-:W-:-:S02]  /*05a0*/  LEA R18, R19, R10, 0x2 ;  /* 0x0000000a13127211 */ /* 0x000fc400078e10ff */
[----:B------:R2:W-:Y:S01]  /*05b0*/  STS [R16], RZ ;  /* 0x000000ff10007388 */ /* 0x0005e20000000800 */
[----:B-1----:R-:W-:Y:S01]  /*05c0*/  IMAD R14, R19, 0x4, R8 ;  /* 0x00000004130e7824 */ /* 0x002fe200078e0208 */
[----:B------:R-:W-:Y:S02]  /*05d0*/  ISETP.GE.AND P0, PT, R6, R2, PT ;  /* 0x000000020600720c */ /* 0x000fe40003f06270 */
[----:B------:R2:W-:Y:S04]  /*05e0*/  STS [R17+0x30], RZ ;  /* 0x000030ff11007388 */ /* 0x0005e80000000800 */
[----:B------:R2:W-:Y:S04]  /*05f0*/  STS [R0+0x20], RZ ;  /* 0x000020ff00007388 */ /* 0x0005e80000000800 */
[----:B------:R2:W-:Y:S04]  /*0600*/  STS [R8+0x10], RZ ;  /* 0x000010ff08007388 */ /* 0x0005e80000000800 */
[----:B------:R2:W-:Y:S04]  /*0610*/  STS [R10], RZ ;  /* 0x000000ff0a007388 */ /* 0x0005e80000000800 */
[----:B------:R2:W-:Y:S04]  /*0620*/  STS [R12+0x30], RZ ;  /* 0x000030ff0c007388 */ /* 0x0005e80000000800 */
[----:B------:R2:W-:Y:S04]  /*0630*/  STS [R13+0x20], RZ ;  /* 0x000020ff0d007388 */ /* 0x0005e80000000800 */
[----:B------:R2:W-:Y:S04]  /*0640*/  STS [R14+0x10], RZ ;  /* 0x000010ff0e007388 */ /* 0x0005e80000000800 */
[----:B------:R2:W-:Y:S01]  /*0650*/  STS [R18], RZ ;  /* 0x000000ff12007388 */ /* 0x0005e20000000800 */
[----:B------:R-:W-:Y:S05]  /*0660*/  @!P0 BRA `(.L_x_61) ;  /* 0xfffffffc00708947 */ /* 0x000fea000383ffff */
.L_x_57:
[----:B------:R-:W-:Y:S05]  /*0670*/  BSYNC.RECONVERGENT B0 ;  /* 0x0000000000007941 */ /* 0x000fea0003800200 */
.L_x_56:
[----:B------:R-:W0:Y:S01]  /*0680*/  LDCU UR4, c[0x0][0x388] ;  /* 0x00007100ff0477ac */ /* 0x000e220008000800 */
[----:B------:R-:W1:Y:S01]  /*0690*/  S2UR UR6, SR_CTAID.X ;  /* 0x00000000000679c3 */ /* 0x000e620000002500 */
[----:B--2---:R-:W-:Y:S02]  /*06a0*/  IADD3 R10, PT, PT, R3, 0x30, RZ ;  /* 0x00000030030a7810 */ /* 0x004fe40007ffe0ff */
[----:B0-----:R-:W-:-:S04]  /*06b0*/  I2FP.F32.U32 R13, UR4 ;  /* 0x00000004000d7c45 */ /* 0x001fc80008201000 */
[----:B------:R-:W0:Y:S01]  /*06c0*/  MUFU.RCP R6, R13 ;  /* 0x0000000d00067308 */ /* 0x000e220000001000 */
[----:B-1----:R-:W-:-:S06]  /*06d0*/  UIADD3 UR4, UPT, UPT, UR6, 0x1, URZ ;  /* 0x0000000106047890 */ /* 0x002fcc000fffe0ff */
[----:B------:R-:W-:-:S04]  /*06e0*/  I2FP.F32.U32 R0, UR4 ;  /* 0x0000000400007c45 */ /* 0x000fc80008201000 */
[----:B------:R-:W1:Y:S01]  /*06f0*/  FCHK P0, R0, R13 ;  /* 0x0000000d00007302 */ /* 0x000e620000000000 */
[----:B0-----:R-:W-:-:S04]  /*0700*/  FFMA R15, -R13, R6, 1 ;  /* 0x3f8000000d0f7423 */ /* 0x001fc80000000106 */
[----:B------:R-:W-:Y:S01]  /*0710*/  FFMA R15, R6, R15, R6 ;  /* 0x0000000f060f7223 */ /* 0x000fe20000000006 */
[----:B------:R-:W-:-:S03]  /*0720*/  VIADD R6, R11, 0x20 ;  /* 0x000000200b067836 */ /* 0x000fc60000000000 */
[----:B------:R-:W-:-:S04]  /*0730*/  FFMA R12, R0, R15, RZ ;  /* 0x0000000f000c7223 */ /* 0x000fc800000000ff */
[----:B------:R-:W-:-:S04]  /*0740*/  FFMA R8, -R13, R12, R0 ;  /* 0x0000000c0d087223 */ /* 0x000fc80000000100 */
[----:B------:R-:W-:Y:S01]  /*0750*/  FFMA R12, R15, R8, R12 ;  /* 0x000000080f0c7223 */ /* 0x000fe2000000000c */
[----:B-1----:R-:W-:Y:S06]  /*0760*/  @!P0 BRA `(.L_x_62) ;  /* 0x0000000000108947 */ /* 0x002fec0003800000 */
[----:B------:R-:W-:Y:S01]  /*0770*/  IMAD.MOV.U32 R3, RZ, RZ, R13 ;  /* 0x000000ffff037224 */ /* 0x000fe200078e000d */
[----:B------:R-:W-:-:S07]  /*0780*/  MOV R14, 0x7a0 ;  /* 0x000007a0000e7802 */ /* 0x000fce0000000f00 */
[----:B------:R-:W-:Y:S05]  /*0790*/  CALL.REL.NOINC `($__internal_2_$__cuda_sm3x_div_rn_noftz_f32_slowpath) ;  /* 0x00000010004c7944 */ /* 0x000fea0003c00000 */
[----:B------:R-:W-:-:S07]  /*07a0*/  IMAD.MOV.U32 R12, RZ, RZ, R0 ;  /* 0x000000ffff0c7224 */ /* 0x000fce00078e0000 */
.L_x_62:
[----:B------:R-:W0:Y:S01]  /*07b0*/  S2R R15, SR_CgaCtaId ;  /* 0x00000000000f7919 */ /* 0x000e220000008800 */
[----:B------:R-:W1:Y:S01]  /*07c0*/  LDC R11, c[0x0][0x390] ;  /* 0x0000e400ff0b7b82 */ /* 0x000e620000000800 */
[----:B------:R-:W-:Y:S01]  /*07d0*/  MOV R8, 0x400 ;  /* 0x0000040000087802 */ /* 0x000fe20000000f00 */
[----:B------:R-:W-:Y:S01]  /*07e0*/  FMUL R13, R12, 0.80000001192092895508 ;  /* 0x3f4ccccd0c0d7820 */ /* 0x000fe20000400000 */
[C---:B-1----:R-:W-:Y:S01]  /*07f0*/  LEA R0, R11.reuse, R10, 0x3 ;  /* 0x0000000a0b007211 */ /* 0x042fe200078e18ff */
[C---:B------:R-:W-:Y:S01]  /*0800*/  IMAD R3, R11.reuse, 0x8, R6 ;  /* 0x000000080b037824 */ /* 0x040fe200078e0206 */
[----:B------:R-:W-:-:S03]  /*0810*/  ISETP.NE.AND P0, PT, R11, RZ, PT ;  /* 0x000000ff0b00720c */ /* 0x000fc60003f05270 */
[----:B------:R1:W-:Y:S01]  /*0820*/  STS [R0+0x8], R12 ;  /* 0x0000080c00007388 */ /* 0x0003e20000000800 */
[----:B0-----:R-:W-:-:S03]  /*0830*/  LEA R15, R15, R8, 0x18 ;  /* 0x000000080f0f7211 */ /* 0x001fc600078ec0ff */
[----:B------:R1:W-:Y:S01]  /*0840*/  STS [R3+0x8], R12 ;  /* 0x0000080c03007388 */ /* 0x0003e20000000800 */
[----:B------:R-:W-:-:S03]  /*0850*/  LEA R8, R11, 0x2, 0x1 ;  /* 0x000000020b087811 */ /* 0x000fc600078e08ff */
[----:B------:R1:W-:Y:S04]  /*0860*/  STS [R9+0x10], R12 ;  /* 0x0000100c09007388 */ /* 0x0003e80000000800 */
[----:B------:R1:W-:Y:S04]  /*0870*/  STS [R0+0xc], R13 ;  /* 0x00000c0d00007388 */ /* 0x0003e80000000800 */
[----:B------:R1:W-:Y:S04]  /*0880*/  STS [R3+0xc], R13 ;  /* 0x00000c0d03007388 */ /* 0x0003e80000000800 */
[----:B------:R1:W-:Y:S04]  /*0890*/  STS [R9+0x14], R13 ;  /* 0x0000140d09007388 */ /* 0x0003e80000000800 */
[----:B------:R1:W-:Y:S01]  /*08a0*/  STS.64 [R15], R12 ;  /* 0x0000000c0f007388 */ /* 0x0003e20000000a00 */
[----:B------:R-:W-:Y:S05]  /*08b0*/  @!P0 BRA `(.L_x_63) ;  /* 0x00000004006c8947 */ /* 0x000fea0003800000 */
[----:B-1----:R-:W-:Y:S01]  /*08c0*/  IMAD R12, R11, 0x2, -R5 ;  /* 0x000000020b0c7824 */ /* 0x002fe200078e0a05 */
[----:B------:R-:W-:Y:S01]  /*08d0*/  MOV R0, R15 ;  /* 0x0000000f00007202 */ /* 0x000fe20000000f00 */
[----:B------:R-:W-:Y:S01]  /*08e0*/  IMAD.MOV.U32 R9, RZ, RZ, R6 ;  /* 0x000000ffff097224 */ /* 0x000fe200078e0006 */
[----:B------:R-:W-:Y:S01]  /*08f0*/  UMOV UR4, URZ ;  /* 0x000000ff00047c82 */ /* 0x000fe20008000000 */
[----:B------:R-:W-:Y:S01]  /*0900*/  VIADD R11, R5, 0x2 ;  /* 0x00000002050b7836 */ /* 0x000fe20000000000 */
[----:B------:R-:W-:-:S07]  /*0910*/  IADD3 R12, PT, PT, R12, 0x1, RZ ;  /* 0x000000010c0c7810 */ /* 0x000fce0007ffe0ff */
.L_x_74:
[----:B------:R-:W0:Y:S01]  /*0920*/  LDCU UR7, c[0x0][0x390] ;  /* 0x00007200ff0777ac */ /* 0x000e220008000800 */
[----:B------:R-:W-:Y:S01]  /*0930*/  BAR.SYNC.DEFER_BLOCKING 0x0 ;  /* 0x0000000000007b1d */ /* 0x000fe20000010000 */
[----:B------:R-:W-:Y:S01]  /*0940*/  ISETP.GE.AND P0, PT, R11, R8, PT ;  /* 0x000000080b00720c */ /* 0x000fe20003f06270 */
[----:B------:R-:W-:Y:S01]  /*0950*/  IMAD.MOV.U32 R4, RZ, RZ, R7 ;  /* 0x000000ffff047224 */ /* 0x000fe200078e0007 */
[----:B------:R-:W-:Y:S01]  /*0960*/  UIADD3 UR4, UPT, UPT, UR4, 0x1, URZ ;  /* 0x0000000104047890 */ /* 0x000fe2000fffe0ff */
[----:B------:R-:W-:Y:S01]  /*0970*/  IMAD.MOV.U32 R6, RZ, RZ, R10 ;  /* 0x000000ffff067224 */ /* 0x000fe200078e000a */
[----:B------:R-:W-:Y:S01]  /*0980*/  MOV R7, R0 ;  /* 0x0000000000077202 */ /* 0x000fe20000000f00 */
[----:B------:R-:W-:Y:S01]  /*0990*/  BSSY.RECONVERGENT B0, `(.L_x_64) ;  /* 0x0000024000007945 */ /* 0x000fe20003800200 */
[----:B0-----:R-:W-:-:S07]  /*09a0*/  UISETP.NE.AND UP0, UPT, UR4, UR7, UPT ;  /* 0x000000070400728c */ /* 0x001fce000bf05270 */
[----:B------:R-:W-:Y:S05]  /*09b0*/  @P0 BRA `(.L_x_65) ;  /* 0x0000000000840947 */ /* 0x000fea0003800000 */
[----:B------:R-:W-:-:S07]  /*09c0*/  IMAD.MOV.U32 R13, RZ, RZ, R11 ;  /* 0x000000ffff0d7224 */ /* 0x000fce00078e000b */
.L_x_68:
[----:B------:R-:W-:Y:S01]  /*09d0*/  IMAD R3, R13, 0x4, R7 ;  /* 0x000000040d037824 */ /* 0x000fe200078e0207 */
[----:B------:R-:W-:Y:S04]  /*09e0*/  BSSY.RECONVERGENT B1, `(.L_x_66) ;  /* 0x0000018000017945 */ /* 0x000fe80003800200 */
[----:B------:R-:W0:Y:S04]  /*09f0*/  LDS R10, [R3+-0x4] ;  /* 0xfffffc00030a7984 */ /* 0x000e280000000800 */
[----:B------:R-:W1:Y:S04]  /*0a00*/  LDS R0, [R3+-0x8] ;  /* 0xfffff80003007984 */ /* 0x000e680000000800 */
[----:B------:R-:W2:Y:S04]  /*0a10*/  LDS R17, [R3] ;  /* 0x0000000003117984 */ /* 0x000ea80000000800 */
[----:B------:R-:W3:Y:S04]  /*0a20*/  LDS R19, [R3+0x4] ;  /* 0x0000040003137984 */ /* 0x000ee80000000800 */
[----:B------:R-:W4:Y:S01]  /*0a30*/  LDS R21, [R3+0x8] ;  /* 0x0000080003157984 */ /* 0x000f220000000800 */
[----:B0-----:R-:W-:Y:S01]  /*0a40*/  FMUL R15, R10, 1.3999999761581420898 ;  /* 0x3fb333330a0f7820 */ /* 0x001fe20000400000 */
[----:B------:R-:W-:-:S03]  /*0a50*/  IMAD.MOV.U32 R10, RZ, RZ, 0x40a00000 ;  /* 0x40a00000ff0a7424 */ /* 0x000fc600078e00ff */
[----:B-1----:R-:W-:Y:S01]  /*0a60*/  FFMA R0, R0, 1.7000000476837158203, R15 ;  /* 0x3fd9999a00007823 */ /* 0x002fe2000000000f */
[----:B------:R-:W-:-:S03]  /*0a70*/  HFMA2 R15, -RZ, RZ, 1.57421875, -19.203125 ;  /* 0x3e4ccccdff0f7431 */ /* 0x000fc600000001ff */
[----:B--2---:R-:W-:-:S04]  /*0a80*/  FADD R0, R0, R17 ;  /* 0x0000001100007221 */ /* 0x004fc80000000000 */
[----:B---3--:R-:W-:Y:S01]  /*0a90*/  FFMA R0, R19, 0.60000002384185791016, R0 ;  /* 0x3f19999a13007823 */ /* 0x008fe20000000000 */
[----:B------:R-:W-:-:S03]  /*0aa0*/  FFMA R10, R15, -R10, 1 ;  /* 0x3f8000000f0a7423 */ /* 0x000fc6000000080a */
[----:B----4-:R-:W-:Y:S01]  /*0ab0*/  FFMA R0, R21, 0.30000001192092895508, R0 ;  /* 0x3e99999a15007823 */ /* 0x010fe20000000000 */
[----:B------:R-:W-:-:S03]  /*0ac0*/  FFMA R15, R10, R15, 0.20000000298023223877 ;  /* 0x3e4ccccd0a0f7423 */ /* 0x000fc6000000000f */
[----:B------:R-:W0:Y:S01]  /*0ad0*/  FCHK P0, R0, 5 ;  /* 0x40a0000000007902 */ /* 0x000e220000000000 */
[----:B------:R-:W-:-:S04]  /*0ae0*/  FFMA R3, R0, R15, RZ ;  /* 0x0000000f00037223 */ /* 0x000fc800000000ff */
[----:B------:R-:W-:-:S04]  /*0af0*/  FFMA R10, R3, -5, R0 ;  /* 0xc0a00000030a7823 */ /* 0x000fc80000000000 */
[----:B------:R-:W-:Y:S01]  /*0b00*/  FFMA R3, R15, R10, R3 ;  /* 0x0000000a0f037223 */ /* 0x000fe20000000003 */
[----:B0-----:R-:W-:Y:S06]  /*0b10*/  @!P0 BRA `(.L_x_67) ;  /* 0x0000000000108947 */ /* 0x001fec0003800000 */
[----:B------:R-:W-:Y:S01]  /*0b20*/  IMAD.MOV.U32 R3, RZ, RZ, 0x40a00000 ;  /* 0x40a00000ff037424 */ /* 0x000fe200078e00ff */
[----:B------:R-:W-:-:S07]  /*0b30*/  MOV R14, 0xb50 ;  /* 0x00000b50000e7802 */ /* 0x000fce0000000f00 */
[----:B------:R-:W-:Y:S05]  /*0b40*/  CALL.REL.NOINC `($__internal_2_$__cuda_sm3x_div_rn_noftz_f32_slowpath) ;  /* 0x0000000c00607944 */ /* 0x000fea0003c00000 */
[----:B------:R-:W-:-:S07]  /*0b50*/  MOV R3, R0 ;  /* 0x0000000000037202 */ /* 0x000fce0000000f00 */
.L_x_67:
[----:B------:R-:W-:Y:S05]  /*0b60*/  BSYNC.RECONVERGENT B1 ;  /* 0x0000000000017941 */ /* 0x000fea0003800200 */
.L_x_66:
[----:B------:R-:W-:Y:S01]  /*0b70*/  IMAD R0, R13, 0x4, R4 ;  /* 0x000000040d007824 */ /* 0x000fe200078e0204 */
[----:B------:R-:W-:Y:S01]  /*0b80*/  FSETP.NEU.AND P1, PT, R3, RZ, PT ;  /* 0x000000ff0300720b */ /* 0x000fe20003f2d000 */
[----:B------:R-:W-:-:S03]  /*0b90*/  VIADD R13, R13, UR5 ;  /* 0x000000050d0d7c36 */ /* 0x000fc60008000000 */
[----:B------:R0:W-:Y:S02]  /*0ba0*/  STS [R0], R3 ;  /* 0x0000000300007388 */ /* 0x0001e40000000800 */
[----:B------:R-:W-:-:S13]  /*0bb0*/  ISETP.GE.AND P0, PT, R13, R8, PT ;  /* 0x000000080d00720c */ /* 0x000fda0003f06270 */
[----:B0-----:R-:W-:Y:S05]  /*0bc0*/  @!P0 BRA P1, `(.L_x_68) ;  /* 0xfffffffc00808947 */ /* 0x001fea000083ffff */
.L_x_65:
[----:B------:R-:W-:Y:S05]  /*0bd0*/  BSYNC.RECONVERGENT B0 ;  /* 0x0000000000007941 */ /* 0x000fea0003800200 */
.L_x_64:
[----:B------:R-:W-:Y:S01]  /*0be0*/  ISETP.GE.AND P0, PT, R12, 0x2, PT ;  /* 0x000000020c00780c */ /* 0x000fe20003f06270 */
[----:B------:R-:W-:-:S12]  /*0bf0*/  BSSY.RECONVERGENT B0, `(.L_x_69) ;  /* 0x0000023000007945 */ /* 0x000fd80003800200 */
[----:B------:R-:W-:Y:S05]  /*0c00*/  @!P0 BRA `(.L_x_70) ;  /* 0x0000000000848947 */ /* 0x000fea0003800000 */
[----:B------:R-:W-:-:S07]  /*0c10*/  MOV R10, R12 ;  /* 0x0000000c000a7202 */ /* 0x000fce0000000f00 */
.L_x_73:
[----:B------:R-:W-:Y:S02]  /*0c20*/  IMAD R3, R10, 0x4, R9 ;  /* 0x000000040a037824 */ /* 0x000fe400078e0209 */
[----:B------:R-:W-:Y:S01]  /*0c30*/  HFMA2 R14, -RZ, RZ, 2.3125, 0 ;  /* 0x40a00000ff0e7431 */ /* 0x000fe200000001ff */
[----:B------:R-:W-:Y:S02]  /*0c40*/  BSSY.RECONVERGENT B1, `(.L_x_71) ;  /* 0x0000017000017945 */ /* 0x000fe40003800200 */
[----:B------:R-:W0:Y:S04]  /*0c50*/  LDS R13, [R3+-0x4] ;  /* 0xfffffc00030d7984 */ /* 0x000e280000000800 */
[----:B------:R-:W1:Y:S04]  /*0c60*/  LDS R0, [R3+-0x8] ;  /* 0xfffff80003007984 */ /* 0x000e680000000800 */
[----:B------:R-:W2:Y:S04]  /*0c70*/  LDS R15, [R3] ;  /* 0x00000000030f7984 */ /* 0x000ea80000000800 */
[----:B------:R-:W3:Y:S04]  /*0c80*/  LDS R17, [R3+0x4] ;  /* 0x0000040003117984 */ /* 0x000ee80000000800 */
[----:B------:R-:W4:Y:S01]  /*0c90*/  LDS R19, [R3+0x8] ;  /* 0x0000080003137984 */ /* 0x000f220000000800 */
[----:B0-----:R-:W-:-:S04]  /*0ca0*/  FMUL R13, R13, 1.3999999761581420898 ;  /* 0x3fb333330d0d7820 */ /* 0x001fc80000400000 */
[----:B-1----:R-:W-:Y:S01]  /*0cb0*/  FFMA R0, R0, 1.7000000476837158203, R13 ;  /* 0x3fd9999a00007823 */ /* 0x002fe2000000000d */
[----:B------:R-:W-:-:S03]  /*0cc0*/  IMAD.MOV.U32 R13, RZ, RZ, 0x3e4ccccd ;  /* 0x3e4ccccdff0d7424 */ /* 0x000fc600078e00ff */
[----:B--2---:R-:W-:Y:S01]  /*0cd0*/  FADD R0, R0, R15 ;  /* 0x0000000f00007221 */ /* 0x004fe20000000000 */
[----:B------:R-:W-:-:S03]  /*0ce0*/  FFMA R14, R13, -R14, 1 ;  /* 0x3f8000000d0e7423 */ /* 0x000fc6000000080e */
[----:B---3--:R-:W-:-:S04]  /*0cf0*/  FFMA R0, R17, 0.60000002384185791016, R0 ;  /* 0x3f19999a11007823 */ /* 0x008fc80000000000 */
[----:B----4-:R-:W-:Y:S01]  /*0d00*/  FFMA R16, R19, 0.30000001192092895508, R0 ;  /* 0x3e99999a13107823 */ /* 0x010fe20000000000 */
[----:B------:R-:W-:-:S03]  /*0d10*/  FFMA R0, R14, R13, 0.20000000298023223877 ;  /* 0x3e4ccccd0e007423 */ /* 0x000fc6000000000d */
[----:B------:R-:W0:Y:S01]  /*0d20*/  FCHK P0, R16, 5 ;  /* 0x40a0000010007902 */ /* 0x000e220000000000 */
[----:B------:R-:W-:-:S04]  /*0d30*/  FFMA R3, R0, R16, RZ ;  /* 0x0000001000037223 */ /* 0x000fc800000000ff */
[----:B------:R-:W-:-:S04]  /*0d40*/  FFMA R14, R3, -5, R16 ;  /* 0xc0a00000030e7823 */ /* 0x000fc80000000010 */
[----:B------:R-:W-:Y:S01]  /*0d50*/  FFMA R0, R0, R14, R3 ;  /* 0x0000000e00007223 */ /* 0x000fe20000000003 */
[----:B0-----:R-:W-:Y:S06]  /*0d60*/  @!P0 BRA `(.L_x_72) ;  /* 0x0000000000108947 */ /* 0x001fec0003800000 */
[----:B------:R-:W-:Y:S01]  /*0d70*/  IMAD.MOV.U32 R0, RZ, RZ, R16 ;  /* 0x000000ffff007224 */ /* 0x000fe200078e0010 */
[----:B------:R-:W-:Y:S01]  /*0d80*/  MOV R14, 0xdb0 ;  /* 0x00000db0000e7802 */ /* 0x000fe20000000f00 */
[----:B------:R-:W-:-:S07]  /*0d90*/  IMAD.MOV.U32 R3, RZ, RZ, 0x40a00000 ;  /* 0x40a00000ff037424 */ /* 0x000fce00078e00ff */
[----:B------:R-:W-:Y:S05]  /*0da0*/  CALL.REL.NOINC `($__internal_2_$__cuda_sm3x_div_rn_noftz_f32_slowpath) ;  /* 0x0000000800c87944 */ /* 0x000fea0003c00000 */
.L_x_72:
[----:B------:R-:W-:Y:S05]  /*0db0*/  BSYNC.RECONVERGENT B1 ;  /* 0x0000000000017941 */ /* 0x000fea0003800200 */
.L_x_71:
[C---:B------:R-:W-:Y:S01]  /*0dc0*/  LEA R3, R10.reuse, R6, 0x2 ;  /* 0x000000060a037211 */ /* 0x040fe200078e10ff */
[----:B------:R-:W-:Y:S01]  /*0dd0*/  VIADD R10, R10, -UR5 ;  /* 0x800000050a0a7c36 */ /* 0x000fe20008000000 */
[----:B------:R-:W-:-:S03]  /*0de0*/  FSETP.NEU.AND P1, PT, R0, RZ, PT ;  /* 0x000000ff0000720b */ /* 0x000fc60003f2d000 */
[----:B------:R0:W-:Y:S01]  /*0df0*/  STS [R3], R0 ;  /* 0x0000000003007388 */ /* 0x0001e20000000800 */
[----:B------:R-:W-:-:S13]  /*0e00*/  ISETP.GT.AND P0, PT, R10, 0x1, PT ;  /* 0x000000010a00780c */ /* 0x000fda0003f04270 */
[----:B0-----:R-:W-:Y:S05]  /*0e10*/  @P0 BRA P1, `(.L_x_73) ;  /* 0xfffffffc00800947 */ /* 0x001fea000083ffff */
.L_x_70:
[----:B------:R-:W-:Y:S05]  /*0e20*/  BSYNC.RECONVERGENT B0 ;  /* 0x0000000000007941 */ /* 0x000fea0003800200 */
.L_x_69:
[----:B------:R-:W-:Y:S01]  /*0e30*/  IMAD.MOV.U32 R10, RZ, RZ, R9 ;  /* 0x000000ffff0a7224 */ /* 0x000fe200078e0009 */
[----:B------:R-:W-:Y:S01]  /*0e40*/  MOV R0, R4 ;  /* 0x0000000400007202 */ /* 0x000fe20000000f00 */
[----:B------:R-:W-:Y:S01]  /*0e50*/  IMAD.MOV.U32 R9, RZ, RZ, R6 ;  /* 0x000000ffff097224 */ /* 0x000fe200078e0006 */
[----:B------:R-:W-:Y:S06]  /*0e60*/  BRA.U UP0, `(.L_x_74) ;  /* 0xfffffff900ac7547 */ /* 0x000fec000b83ffff */
.L_x_63:
[----:B-1----:R-:W0:Y:S01]  /*0e70*/  LDC R0, c[0x0][0x38c] ;  /* 0x0000e300ff007b82 */ /* 0x002e220000000800 */
[----:B------:R-:W-:Y:S01]  /*0e80*/  ISETP.GE.AND P0, PT, R5, R2, PT ;  /* 0x000000020500720c */ /* 0x000fe20003f06270 */
[----:B------:R-:W1:Y:S01]  /*0e90*/  LDCU.64 UR8, c[0x0][0x358] ;  /* 0x00006b00ff0877ac */ /* 0x000e620008000a00 */
[----:B------:R-:W-:Y:S11]  /*0ea0*/  BSSY.RECONVERGENT B0, `(.L_x_75) ;  /* 0x000004c000007945 */ /* 0x000ff60003800200 */
[----:B------:R-:W-:Y:S05]  /*0eb0*/  @P0 BRA `(.L_x_76) ;  /* 0x0000000400280947 */ /* 0x000fea0003800000 */
[----:B------:R-:W2:Y:S01]  /*0ec0*/  I2F.U32.RP R9, UR5 ;  /* 0x0000000500097d06 */ /* 0x000ea20008209000 */
[----:B------:R-:W-:Y:S01]  /*0ed0*/  VIADD R7, R5, UR5 ;  /* 0x0000000505077c36 */ /* 0x000fe20008000000 */
[----:B------:R-:W-:Y:S01]  /*0ee0*/  ISETP.NE.U32.AND P2, PT, RZ, UR5, PT ;  /* 0x00000005ff007c0c */ /* 0x000fe2000bf45070 */
[----:B------:R-:W-:Y:S03]  /*0ef0*/  BSSY.RECONVERGENT B1, `(.L_x_77) ;  /* 0x000002b000017945 */ /* 0x000fe60003800200 */
[----:B------:R-:W-:Y:S02]  /*0f00*/  ISETP.GE.AND P0, PT, R7, R2, PT ;  /* 0x000000020700720c */ /* 0x000fe40003f06270 */
[----:B------:R-:W-:Y:S02]  /*0f10*/  VIMNMX R3, PT, PT, R2, R7, !PT ;  /* 0x0000000702037248 */ /* 0x000fe40007fe0100 */
[----:B------:R-:W-:-:S04]  /*0f20*/  SEL R12, RZ, 0x1, P0 ;  /* 0x00000001ff0c7807 */ /* 0x000fc80000000000 */
[----:B------:R-:W-:Y:S01]  /*0f30*/  IADD3 R3, PT, PT, R3, -R7, -R12 ;  /* 0x8000000703037210 */ /* 0x000fe20007ffe80c */
[----:B--2---:R-:W2:Y:S02]  /*0f40*/  MUFU.RCP R9, R9 ;  /* 0x0000000900097308 */ /* 0x004ea40000001000 */
[----:B--2---:R-:W-:-:S06]  /*0f50*/  VIADD R10, R9, 0xffffffe ;  /* 0x0ffffffe090a7836 */ /* 0x004fcc0000000000 */
[----:B------:R2:W3:Y:S02]  /*0f60*/  F2I.FTZ.U32.TRUNC.NTZ R11, R10 ;  /* 0x0000000a000b7305 */ /* 0x0004e4000021f000 */
[----:B--2---:R-:W-:Y:S01]  /*0f70*/  IMAD.MOV.U32 R10, RZ, RZ, RZ ;  /* 0x000000ffff0a7224 */ /* 0x004fe200078e00ff */
[----:B---3--:R-:W-:-:S05]  /*0f80*/  IADD3 R13, PT, PT, RZ, -R11, RZ ;  /* 0x8000000bff0d7210 */ /* 0x008fca0007ffe0ff */
[----:B------:R-:W-:-:S04]  /*0f90*/  IMAD R13, R13, UR5, RZ ;  /* 0x000000050d0d7c24 */ /* 0x000fc8000f8e02ff */
[----:B------:R-:W-:-:S06]  /*0fa0*/  IMAD.HI.U32 R14, R11, R13, R10 ;  /* 0x0000000d0b0e7227 */ /* 0x000fcc00078e000a */
[----:B------:R-:W-:-:S05]  /*0fb0*/  IMAD.HI.U32 R7, R14, R3, RZ ;  /* 0x000000030e077227 */ /* 0x000fca00078e00ff */
[----:B------:R-:W-:-:S05]  /*0fc0*/  IADD3 R10, PT, PT, -R7, RZ, RZ ;  /* 0x000000ff070a7210 */ /* 0x000fca0007ffe1ff */
[----:B------:R-:W-:-:S05]  /*0fd0*/  IMAD R3, R10, UR5, R3 ;  /* 0x000000050a037c24 */ /* 0x000fca000f8e0203 */
[----:B------:R-:W-:-:S13]  /*0fe0*/  ISETP.GE.U32.AND P0, PT, R3, UR5, PT ;  /* 0x0000000503007c0c */ /* 0x000fda000bf06070 */
[----:B------:R-:W-:Y:S02]  /*0ff0*/  @P0 VIADD R3, R3, -UR5 ;  /* 0x8000000503030c36 */ /* 0x000fe40008000000 */
[----:B------:R-:W-:-:S03]  /*1000*/  @P0 VIADD R7, R7, 0x1 ;  /* 0x0000000107070836 */ /* 0x000fc60000000000 */
[----:B------:R-:W-:-:S13]  /*1010*/  ISETP.GE.U32.AND P1, PT, R3, UR5, PT ;  /* 0x0000000503007c0c */ /* 0x000fda000bf26070 */
[----:B------:R-:W-:Y:S02]  /*1020*/  @P1 IADD3 R7, PT, PT, R7, 0x1, RZ ;  /* 0x0000000107071810 */ /* 0x000fe40007ffe0ff */
[----:B------:R-:W-:-:S05]  /*1030*/  @!P2 LOP3.LUT R7, RZ, UR5, RZ, 0x33, !PT ;  /* 0x00000005ff07ac12 */ /* 0x000fca000f8e33ff */
[----:B------:R-:W-:Y:S02]  /*1040*/  IMAD.IADD R12, R12, 0x1, R7 ;  /* 0x000000010c0c7824 */ /* 0x000fe400078e0207 */
[----:B------:R-:W-:-:S03]  /*1050*/  IMAD.MOV.U32 R7, RZ, RZ, R5 ;  /* 0x000000ffff077224 */ /* 0x000fc600078e0005 */
[C---:B------:R-:W-:Y:S02]  /*1060*/  LOP3.LUT R3, R12.reuse, 0x3, RZ, 0xc0, !PT ;  /* 0x000000030c037812 */ /* 0x040fe400078ec0ff */
[----:B------:R-:W-:Y:S02]  /*1070*/  ISETP.GE.U32.AND P1, PT, R12, 0x3, PT ;  /* 0x000000030c00780c */ /* 0x000fe40003f26070 */
[----:B------:R-:W-:Y:S01]  /*1080*/  ISETP.NE.AND P0, PT, R3, 0x3, PT ;  /* 0x000000030300780c */ /* 0x000fe20003f05270 */
[----:B0-----:R-:W-:-:S12]  /*1090*/  IMAD R3, R0, UR6, R5 ;  /* 0x0000000600037c24 */ /* 0x001fd8000f8e0205 */
[----:B------:R-:W-:Y:S05]  /*10a0*/  @!P0 BRA `(.L_x_78) ;  /* 0x00000000003c8947 */ /* 0x000fea0003800000 */
[----:B------:R-:W0:Y:S01]  /*10b0*/  LDC.64 R10, c[0x0][0x380] ;  /* 0x0000e000ff0a7b82 */ /* 0x000e220000000a00 */
[----:B------:R-:W-:Y:S01]  /*10c0*/  IADD3 R7, PT, PT, R12, 0x1, RZ ;  /* 0x000000010c077810 */ /* 0x000fe20007ffe0ff */
[----:B------:R-:W-:-:S03]  /*10d0*/  IMAD R9, R5, 0x4, R4 ;  /* 0x0000000405097824 */ /* 0x000fc600078e0204 */
[----:B------:R-:W-:-:S05]  /*10e0*/  LOP3.LUT R12, R7, 0x3, RZ, 0xc0, !PT ;  /* 0x00000003070c7812 */ /* 0x000fca00078ec0ff */
[----:B------:R-:W-:Y:S02]  /*10f0*/  IMAD R7, R12, UR5, R5 ;  /* 0x000000050c077c24 */ /* 0x000fe4000f8e0205 */
[----:B------:R-:W-:-:S07]  /*1100*/  IMAD.MOV R14, RZ, RZ, -R12 ;  /* 0x000000ffff0e7224 */ /* 0x000fce00078e0a0c */
.L_x_79:
[----:B--2---:R2:W1:Y:S01]  /*1110*/  LDS R15, [R9] ;  /* 0x00000000090f7984 */ /* 0x0044620000000800 */
[C---:B0-----:R-:W-:Y:S01]  /*1120*/  IMAD.WIDE R12, R3.reuse, 0x4, R10 ;  /* 0x00000004030c7825 */ /* 0x041fe200078e020a */
[----:B------:R-:W2:Y:S01]  /*1130*/  LDC R16, c[0x0][0x360] ;  /* 0x0000d800ff107b82 */ /* 0x000ea20000000800 */
[----:B------:R-:W-:Y:S02]  /*1140*/  IADD3 R14, PT, PT, R14, 0x1, RZ ;  /* 0x000000010e0e7810 */ /* 0x000fe40007ffe0ff */
[----:B------:R-:W-:Y:S02]  /*1150*/  VIADD R3, R3, UR5 ;  /* 0x0000000503037c36 */ /* 0x000fe40008000000 */
[----:B------:R-:W-:Y:S01]  /*1160*/  ISETP.NE.AND P0, PT, R14, RZ, PT ;  /* 0x000000ff0e00720c */ /* 0x000fe20003f05270 */
[----:B--2---:R-:W-:Y:S01]  /*1170*/  IMAD R9, R16, 0x4, R9 ;  /* 0x0000000410097824 */ /* 0x004fe200078e0209 */
[----:B-1----:R2:W-:Y:S11]  /*1180*/  STG.E desc[UR8][R12.64], R15 ;  /* 0x0000000f0c007986 */ /* 0x0025f6000c101908 */
[----:B------:R-:W-:Y:S05]  /*1190*/  @P0 BRA `(.L_x_79) ;  /* 0xfffffffc00dc0947 */ /* 0x000fea000383ffff */
.L_x_78:
[----:B-1----:R-:W-:Y:S05]  /*11a0*/  BSYNC.RECONVERGENT B1 ;  /* 0x0000000000017941 */ /* 0x002fea0003800200 */
.L_x_77:
[----:B------:R-:W-:Y:S05]  /*11b0*/  @!P1 BRA `(.L_x_76) ;  /* 0x0000000000689947 */ /* 0x000fea0003800000 */
[----:B------:R-:W0:Y:S08]  /*11c0*/  LDC R9, c[0x0][0x360] ;  /* 0x0000d800ff097b82 */ /* 0x000e300000000800 */
[----:B------:R-:W1:Y:S01]  /*11d0*/  LDC.64 R10, c[0x0][0x380] ;  /* 0x0000e000ff0a7b82 */ /* 0x000e620000000a00 */
[----:B0-----:R-:W-:-:S07]  /*11e0*/  SHF.L.U32 R9, R9, 0x2, RZ ;  /* 0x0000000209097819 */ /* 0x001fce00000006ff */
.L_x_80:
[----:B------:R-:W-:Y:S02]  /*11f0*/  IMAD R20, R7, 0x4, R4 ;  /* 0x0000000407147824 */ /* 0x000fe400078e0204 */
[----:B-12-4-:R-:W-:Y:S01]  /*1200*/  IMAD.WIDE R12, R3, 0x4, R10 ;  /* 0x00000004030c7825 */ /* 0x016fe200078e020a */
[C---:B------:R-:W-:Y:S02]  /*1210*/  IADD3 R3, PT, PT, R9.reuse, R3, RZ ;  /* 0x0000000309037210 */ /* 0x040fe40007ffe0ff */
[----:B------:R-:W0:Y:S01]  /*1220*/  LDS R21, [R20] ;  /* 0x0000000014157984 */ /* 0x000e220000000800 */
[C---:B------:R-:W-:Y:S01]  /*1230*/  IMAD.IADD R22, R9.reuse, 0x1, R20 ;  /* 0x0000000109167824 */ /* 0x040fe200078e0214 */
[----:B------:R-:W-:Y:S01]  /*1240*/  IADD3 R14, P0, PT, R12, R9, RZ ;  /* 0x000000090c0e7210 */ /* 0x000fe20007f1e0ff */
[----:B------:R-:W-:-:S03]  /*1250*/  IMAD.IADD R7, R9, 0x1, R7 ;  /* 0x0000000109077824 */ /* 0x000fc600078e0207 */
[C---:B------:R-:W-:Y:S01]  /*1260*/  IADD3 R24, PT, PT, R9.reuse, R22, RZ ;  /* 0x0000001609187210 */ /* 0x040fe20007ffe0ff */
[----:B------:R-:W1:Y:S01]  /*1270*/  LDS R23, [R22] ;  /* 0x0000000016177984 */ /* 0x000e620000000800 */
[----:B------:R-:W-:Y:S01]  /*1280*/  IMAD.X R15, RZ, RZ, R13, P0 ;  /* 0x000000ffff0f7224 */ /* 0x000fe200000e060d */
[C---:B------:R-:W-:Y:S02]  /*1290*/  IADD3 R16, P0, PT, R9.reuse, R14, RZ ;  /* 0x0000000e09107210 */ /* 0x040fe40007f1e0ff */
[C---:B------:R-:W-:Y:S01]  /*12a0*/  IMAD.IADD R26, R9.reuse, 0x1, R24 ;  /* 0x00000001091a7824 */ /* 0x040fe200078e0218 */
[----:B------:R-:W2:Y:S01]  /*12b0*/  LDS R25, [R24] ;  /* 0x0000000018197984 */ /* 0x000ea20000000800 */
[----:B------:R-:W-:Y:S02]  /*12c0*/  IADD3.X R17, PT, PT, RZ, R15, RZ, P0, !PT ;  /* 0x0000000fff117210 */ /* 0x000fe400007fe4ff */
[----:B------:R-:W-:Y:S01]  /*12d0*/  IADD3 R18, P0, PT, R9, R16, RZ ;  /* 0x0000001009127210 */ /* 0x000fe20007f1e0ff */
[----:B------:R-:W3:Y:S04]  /*12e0*/  LDS R27, [R26] ;  /* 0x000000001a1b7984 */ /* 0x000ee80000000800 */
[----:B------:R-:W-:Y:S01]  /*12f0*/  IMAD.X R19, RZ, RZ, R17, P0 ;  /* 0x000000ffff137224 */ /* 0x000fe200000e0611 */
[----:B------:R-:W-:Y:S01]  /*1300*/  ISETP.GE.AND P0, PT, R7, R2, PT ;  /* 0x000000020700720c */ /* 0x000fe20003f06270 */
[----:B0-----:R4:W-:Y:S04]  /*1310*/  STG.E desc[UR8][R12.64], R21 ;  /* 0x000000150c007986 */ /* 0x0019e8000c101908 */
[----:B-1----:R4:W-:Y:S04]  /*1320*/  STG.E desc[UR8][R14.64], R23 ;  /* 0x000000170e007986 */ /* 0x0029e8000c101908 */
[----:B--2---:R4:W-:Y:S04]  /*1330*/  STG.E desc[UR8][R16.64], R25 ;  /* 0x0000001910007986 */ /* 0x0049e8000c101908 */
[----:B---3--:R4:W-:Y:S01]  /*1340*/  STG.E desc[UR8][R18.64], R27 ;  /* 0x0000001b12007986 */ /* 0x0089e2000c101908 */
[----:B------:R-:W-:Y:S05]  /*1350*/  @!P0 BRA `(.L_x_80) ;  /* 0xfffffffc00a48947 */ /* 0x000fea000383ffff */
.L_x_76:
[----:B-1----:R-:W-:Y:S05]  /*1360*/  BSYNC.RECONVERGENT B0 ;  /* 0x0000000000007941 */ /* 0x002fea0003800200 */
.L_x_75:
[----:B------:R-:W-:Y:S01]  /*1370*/  ISETP.GE.AND P0, PT, R5, R8, PT ;  /* 0x000000080500720c */ /* 0x000fe20003f06270 */
[----:B0-----:R-:W-:-:S12]  /*1380*/  IMAD R0, R0, UR6, R0 ;  /* 0x0000000600007c24 */ /* 0x001fd8000f8e0200 */
[----:B------:R-:W-:Y:S05]  /*1390*/  @P0 EXIT ;  /* 0x000000000000094d */ /* 0x000fea0003800000 */
[----:B------:R-:W0:Y:S01]  /*13a0*/  I2F.U32.RP R10, UR5 ;  /* 0x00000005000a7d06 */ /* 0x000e220008209000 */
[C---:B------:R-:W-:Y:S01]  /*13b0*/  IADD3 R9, PT, PT, R5.reuse, UR5, RZ ;  /* 0x0000000505097c10 */ /* 0x040fe2000fffe0ff */
[----:B------:R-:W1:Y:S01]  /*13c0*/  LDCU UR4, c[0x0][0x390] ;  /* 0x00007200ff0477ac */ /* 0x000e620008000800 */
[----:B------:R-:W-:Y:S01]  /*13d0*/  ISETP.NE.U32.AND P2, PT, RZ, UR5, PT ;  /* 0x00000005ff007c0c */ /* 0x000fe2000bf45070 */
[----:B------:R-:W-:Y:S01]  /*13e0*/  IMAD.IADD R0, R5, 0x1, R0 ;  /* 0x0000000105007824 */ /* 0x000fe200078e0200 */
[CC--:B------:R-:W-:Y:S01]  /*13f0*/  ISETP.GE.AND P0, PT, R9.reuse, R8.reuse, PT ;  /* 0x000000080900720c */ /* 0x0c0fe20003f06270 */
[----:B------:R-:W-:Y:S01]  /*1400*/  BSSY.RECONVERGENT B0, `(.L_x_81) ;  /* 0x0000031000007945 */ /* 0x000fe20003800200 */
[----:B------:R-:W-:Y:S02]  /*1410*/  VIMNMX R4, PT, PT, R9, R8, !PT ;  /* 0x0000000809047248 */ /* 0x000fe40007fe0100 */
[----:B------:R-:W-:-:S04]  /*1420*/  SEL R7, RZ, 0x1, P0 ;  /* 0x00000001ff077807 */ /* 0x000fc80000000000 */
[----:B------:R-:W-:Y:S01]  /*1430*/  IADD3 R4, PT, PT, R4, -R9, -R7 ;  /* 0x8000000904047210 */ /* 0x000fe20007ffe807 */
[----:B0-----:R-:W0:Y:S02]  /*1440*/  MUFU.RCP R10, R10 ;  /* 0x0000000a000a7308 */ /* 0x001e240000001000 */
[----:B0-----:R-:W-:-:S06]  /*1450*/  VIADD R2, R10, 0xffffffe ;  /* 0x0ffffffe0a027836 */ /* 0x001fcc0000000000 */
[----:B------:R0:W3:Y:S02]  /*1460*/  F2I.FTZ.U32.TRUNC.NTZ R3, R2 ;  /* 0x0000000200037305 */ /* 0x0000e4000021f000 */
[----:B0-----:R-:W-:Y:S02]  /*1470*/  IMAD.MOV.U32 R2, RZ, RZ, RZ ;  /* 0x000000ffff027224 */ /* 0x001fe400078e00ff */
[----:B---3--:R-:W-:-:S04]  /*1480*/  IMAD.MOV R11, RZ, RZ, -R3 ;  /* 0x000000ffff0b7224 */ /* 0x008fc800078e0a03 */
[----:B------:R-:W-:-:S04]  /*1490*/  IMAD R11, R11, UR5, RZ ;  /* 0x000000050b0b7c24 */ /* 0x000fc8000f8e02ff */
[----:B------:R-:W-:-:S06]  /*14a0*/  IMAD.HI.U32 R11, R3, R11, R2 ;  /* 0x0000000b030b7227 */ /* 0x000fcc00078e0002 */
[----:B------:R-:W-:-:S04]  /*14b0*/  IMAD.HI.U32 R2, R11, R4, RZ ;  /* 0x000000040b027227 */ /* 0x000fc800078e00ff */
[----:B------:R-:W-:-:S04]  /*14c0*/  IMAD.MOV R3, RZ, RZ, -R2 ;  /* 0x000000ffff037224 */ /* 0x000fc800078e0a02 */
[----:B------:R-:W-:Y:S02]  /*14d0*/  IMAD R4, R3, UR5, R4 ;  /* 0x0000000503047c24 */ /* 0x000fe4000f8e0204 */
[----:B-1----:R-:W-:-:S03]  /*14e0*/  IMAD R3, RZ, RZ, -UR4 ;  /* 0x80000004ff037e24 */ /* 0x002fc6000f8e02ff */
[----:B------:R-:W-:-:S13]  /*14f0*/  ISETP.GE.U32.AND P0, PT, R4, UR5, PT ;  /* 0x0000000504007c0c */ /* 0x000fda000bf06070 */
[----:B------:R-:W-:Y:S01]  /*1500*/  @P0 IADD3 R4, PT, PT, R4, -UR5, RZ ;  /* 0x8000000504040c10 */ /* 0x000fe2000fffe0ff */
[----:B------:R-:W-:-:S03]  /*1510*/  @P0 VIADD R2, R2, 0x1 ;  /* 0x0000000102020836 */ /* 0x000fc60000000000 */
[----:B------:R-:W-:Y:S02]  /*1520*/  ISETP.GE.U32.AND P1, PT, R4, UR5, PT ;  /* 0x0000000504007c0c */ /* 0x000fe4000bf26070 */
[----:B------:R-:W-:-:S05]  /*1530*/  LEA R4, R3, R0, 0x1 ;  /* 0x0000000003047211 */ /* 0x000fca00078e08ff */
[----:B------:R-:W-:-:S06]  /*1540*/  VIADD R0, R4, 0xfffffffe ;  /* 0xfffffffe04007836 */ /* 0x000fcc0000000000 */
[----:B------:R-:W-:Y:S01]  /*1550*/  @P1 VIADD R2, R2, 0x1 ;  /* 0x0000000102021836 */ /* 0x000fe20000000000 */
[----:B------:R-:W-:-:S04]  /*1560*/  @!P2 LOP3.LUT R2, RZ, UR5, RZ, 0x33, !PT ;  /* 0x00000005ff02ac12 */ /* 0x000fc8000f8e33ff */
[----:B--2-4-:R-:W-:-:S04]  /*1570*/  IADD3 R12, PT, PT, R7, R2, RZ ;  /* 0x00000002070c7210 */ /* 0x014fc80007ffe0ff */
[----:B------:R-:W-:-:S04]  /*1580*/  LOP3.LUT R2, R12, 0x3, RZ, 0xc0, !PT ;  /* 0x000000030c027812 */ /* 0x000fc800078ec0ff */
[----:B------:R-:W-:-:S13]  /*1590*/  ISETP.NE.AND P0, PT, R2, 0x3, PT ;  /* 0x000000030200780c */ /* 0x000fda0003f05270 */
[----:B------:R-:W-:Y:S05]  /*15a0*/  @!P0 BRA `(.L_x_82) ;  /* 0x0000000000588947 */ /* 0x000fea0003800000 */
[----:B------:R-:W0:Y:S01]  /*15b0*/  LDC.64 R2, c[0x0][0x380] ;  /* 0x0000e000ff027b82 */ /* 0x000e220000000a00 */
[----:B------:R-:W-:Y:S01]  /*15c0*/  VIADD R7, R12, 0x1 ;  /* 0x000000010c077836 */ /* 0x000fe20000000000 */
[----:B------:R-:W-:Y:S01]  /*15d0*/  BSSY.RECONVERGENT B1, `(.L_x_83) ;  /* 0x0000011000017945 */ /* 0x000fe20003800200 */
[C---:B------:R-:W-:Y:S02]  /*15e0*/  VIADD R10, R5.reuse, 0xfffffffe ;  /* 0xfffffffe050a7836 */ /* 0x040fe40000000000 */
[----:B------:R-:W-:Y:S01]  /*15f0*/  IMAD R11, R5, 0x4, R6 ;  /* 0x00000004050b7824 */ /* 0x000fe200078e0206 */
[----:B------:R-:W-:Y:S02]  /*1600*/  LOP3.LUT R9, R7, 0x3, RZ, 0xc0, !PT ;  /* 0x0000000307097812 */ /* 0x000fe400078ec0ff */
[----:B------:R-:W-:Y:S02]  /*1610*/  MOV R7, R4 ;  /* 0x0000000400077202 */ /* 0x000fe40000000f00 */
[----:B------:R-:W-:-:S07]  /*1620*/  IADD3 R9, PT, PT, -R9, RZ, RZ ;  /* 0x000000ff09097210 */ /* 0x000fce0007ffe1ff */
.L_x_84:
[----:B-1----:R1:W2:Y:S01]  /*1630*/  LDS R13, [R11] ;  /* 0x000000000b0d7984 */ /* 0x0022a20000000800 */
[----:B0-----:R-:W-:Y:S01]  /*1640*/  IMAD.WIDE R4, R0, 0x4, R2 ;  /* 0x0000000400047825 */ /* 0x001fe200078e0202 */
[----:B------:R-:W1:Y:S01]  /*1650*/  LDC R14, c[0x0][0x360] ;  /* 0x0000d800ff0e7b82 */ /* 0x000e620000000800 */
[----:B------:R-:W-:Y:S02]  /*1660*/  IADD3 R7, PT, PT, R7, UR5, RZ ;  /* 0x0000000507077c10 */ /* 0x000fe4000fffe0ff */
[----:B------:R-:W-:Y:S02]  /*1670*/  VIADD R9, R9, 0x1 ;  /* 0x0000000109097836 */ /* 0x000fe40000000000 */
[----:B------:R-:W-:Y:S02]  /*1680*/  VIADD R10, R10, UR5 ;  /* 0x000000050a0a7c36 */ /* 0x000fe40008000000 */
[----:B------:R-:W-:Y:S01]  /*1690*/  VIADD R0, R0, UR5 ;  /* 0x0000000500007c36 */ /* 0x000fe20008000000 */
[----:B------:R-:W-:Y:S01]  /*16a0*/  ISETP.NE.AND P0, PT, R9, RZ, PT ;  /* 0x000000ff0900720c */ /* 0x000fe20003f05270 */
[----:B-1----:R-:W-:Y:S01]  /*16b0*/  IMAD R11, R14, 0x4, R11 ;  /* 0x000000040e0b7824 */ /* 0x002fe200078e020b */
[----:B--2---:R1:W-:Y:S11]  /*16c0*/  STG.E desc[UR8][R4.64], R13 ;  /* 0x0000000d04007986 */ /* 0x0043f6000c101908 */
[----:B------:R-:W-:Y:S05]  /*16d0*/  @P0 BRA `(.L_x_84) ;  /* 0xfffffffc00d40947 */ /* 0x000fea000383ffff */
[----:B------:R-:W-:Y:S05]  /*16e0*/  BSYNC.RECONVERGENT B1 ;  /* 0x0000000000017941 */ /* 0x000fea0003800200 */
.L_x_83:
[----:B------:R-:W-:Y:S01]  /*16f0*/  IADD3 R0, PT, PT, R7, -0x2, RZ ;  /* 0xfffffffe07007810 */ /* 0x000fe20007ffe0ff */
[----:B-1----:R-:W-:-:S07]  /*1700*/  VIADD R5, R10, 0x2 ;  /* 0x000000020a057836 */ /* 0x002fce0000000000 */
.L_x_82:
[----:B------:R-:W-:Y:S05]  /*1710*/  BSYNC.RECONVERGENT B0 ;  /* 0x0000000000007941 */ /* 0x000fea0003800200 */
.L_x_81:
[----:B------:R-:W-:-:S13]  /*1720*/  ISETP.GE.U32.AND P0, PT, R12, 0x3, PT ;  /* 0x000000030c00780c */ /* 0x000fda0003f06070 */
[----:B------:R-:W-:Y:S05]  /*1730*/  @!P0 EXIT ;  /* 0x000000000000894d */ /* 0x000fea0003800000 */
[----:B------:R-:W0:Y:S01]  /*1740*/  LDC.64 R2, c[0x0][0x380] ;  /* 0x0000e000ff027b82 */ /* 0x000e220000000a00 */
[----:B------:R-:W-:-:S12]  /*1750*/  USHF.L.U32 UR5, UR5, 0x2, URZ ;  /* 0x0000000205057899 */ /* 0x000fd800080006ff */
.L_x_85:
[C---:B------:R-:W-:Y:S02]  /*1760*/  IMAD R4, R5.reuse, 0x4, R6 ;  /* 0x0000000405047824 */ /* 0x040fe400078e0206 */
[C---:B0---4-:R-:W-:Y:S01]  /*1770*/  IMAD.WIDE R16, R0.reuse, 0x4, R2 ;  /* 0x0000000400107825 */ /* 0x051fe200078e0202 */
[----:B------:R-:W-:Y:S02]  /*1780*/  IADD3 R0, PT, PT, R0, UR5, RZ ;  /* 0x0000000500007c10 */ /* 0x000fe4000fffe0ff */
[----:B------:R-:W-:Y:S01]  /*1790*/  IADD3 R9, PT, PT, R4, UR5, RZ ;  /* 0x0000000504097c10 */ /* 0x000fe2000fffe0ff */
[----:B------:R-:W0:Y:S01]  /*17a0*/  LDS R7, [R4] ;  /* 0x0000000004077984 */ /* 0x000e220000000800 */
[----:B------:R-:W-:Y:S01]  /*17b0*/  IADD3 R10, P0, PT, R16, UR5, RZ ;  /* 0x00000005100a7c10 */ /* 0x000fe2000ff1e0ff */
[----:B------:R-:W-:Y:S02]  /*17c0*/  VIADD R5, R5, UR5 ;  /* 0x0000000505057c36 */ /* 0x000fe40008000000 */
[----:B------:R-:W-:Y:S01]  /*17d0*/  VIADD R18, R9, UR5 ;  /* 0x0000000509127c36 */ /* 0x000fe20008000000 */
[----:B------:R-:W1:Y:S01]  /*17e0*/  LDS R19, [R4+UR5] ;  /* 0x0000000504137984 */ /* 0x000e620008000800 */
[----:B------:R-:W-:Y:S01]  /*17f0*/  IMAD.X R11, RZ, RZ, R17, P0 ;  /* 0x000000ffff0b7224 */ /* 0x000fe200000e0611 */
[----:B------:R-:W-:-:S02]  /*1800*/  IADD3 R12, P0, PT, R10, UR5, RZ ;  /* 0x000000050a0c7c10 */ /* 0x000fc4000ff1e0ff */
[----:B------:R-:W2:Y:S02]  /*1810*/  LDS R9, [R9+UR5] ;  /* 0x0000000509097984 */ /* 0x000ea40008000800 */
[----:B------:R-:W-:Y:S02]  /*1820*/  IADD3.X R13, PT, PT, RZ, R11, RZ, P0, !PT ;  /* 0x0000000bff0d7210 */ /* 0x000fe400007fe4ff */
[----:B------:R-:W3:Y:S01]  /*1830*/  LDS R21, [R18+UR5] ;  /* 0x0000000512157984 */ /* 0x000ee20008000800 */
[----:B------:R-:W-:-:S05]  /*1840*/  IADD3 R14, P0, PT, R12, UR5, RZ ;  /* 0x000000050c0e7c10 */ /* 0x000fca000ff1e0ff */
[----:B------:R-:W-:Y:S01]  /*1850*/  IMAD.X R15, RZ, RZ, R13, P0 ;  /* 0x000000ffff0f7224 */ /* 0x000fe200000e060d */
[----:B------:R-:W-:Y:S01]  /*1860*/  ISETP.GE.AND P0, PT, R5, R8, PT ;  /* 0x000000080500720c */ /* 0x000fe20003f06270 */
[----:B0-----:R4:W-:Y:S04]  /*1870*/  STG.E desc[UR8][R16.64], R7 ;  /* 0x0000000710007986 */ /* 0x0019e8000c101908 */
[----:B-1----:R4:W-:Y:S04]  /*1880*/  STG.E desc[UR8][R10.64], R19 ;  /* 0x000000130a007986 */ /* 0x0029e8000c101908 */
[----:B--2---:R4:W-:Y:S04]  /*1890*/  STG.E desc[UR8][R12.64], R9 ;  /* 0x000000090c007986 */ /* 0x0049e8000c101908 */
[----:B---3--:R4:W-:Y:S01]  /*18a0*/  STG.E desc[UR8][R14.64], R21 ;  /* 0x000000150e007986 */ /* 0x0089e2000c101908 */
[----:B------:R-:W-:Y:S05]  /*18b0*/  @!P0 BRA `(.L_x_85) ;  /* 0xfffffffc00a88947 */ /* 0x000fea000383ffff */
[----:B------:R-:W-:Y:S05]  /*18c0*/  EXIT ;  /* 0x000000000000794d */ /* 0x000fea0003800000 */
        .weak           $__internal_2_$__cuda_sm3x_div_rn_noftz_f32_slowpath
        .type           $__internal_2_$__cuda_sm3x_div_rn_noftz_f32_slowpath,@function
        .size           $__internal_2_$__cuda_sm3x_div_rn_noftz_f32_slowpath,(.L_x_100 - $__internal_2_$__cuda_sm3x_div_rn_noftz_f32_slowpath)
$__internal_2_$__cuda_sm3x_div_rn_noftz_f32_slowpath:
[----:B------:R-:W-:Y:S01]  /*18d0*/  SHF.R.U32.HI R15, RZ, 0x17, R3 ;  /* 0x00000017ff0f7819 */ /* 0x000fe20000011603 */
[----:B------:R-:W-:Y:S01]  /*18e0*/  BSSY.RECONVERGENT B2, `(.L_x_86) ;  /* 0x0000062000027945 */ /* 0x000fe20003800200 */
[----:B------:R-:W-:Y:S02]  /*18f0*/  SHF.R.U32.HI R16, RZ, 0x17, R0 ;  /* 0x00000017ff107819 */ /* 0x000fe40000011600 */
[----:B------:R-:W-:Y:S02]  /*1900*/  LOP3.LUT R15, R15, 0xff, RZ, 0xc0, !PT ;  /* 0x000000ff0f0f7812 */ /* 0x000fe400078ec0ff */
[----:B------:R-:W-:-:S03]  /*1910*/  LOP3.LUT R19, R16, 0xff, RZ, 0xc0, !PT ;  /* 0x000000ff10137812 */ /* 0x000fc600078ec0ff */
[----:B------:R-:W-:Y:S02]  /*1920*/  VIADD R18, R15, 0xffffffff ;  /* 0xffffffff0f127836 */ /* 0x000fe40000000000 */
[----:B------:R-:W-:-:S03]  /*1930*/  VIADD R17, R19, 0xffffffff ;  /* 0xffffffff13117836 */ /* 0x000fc60000000000 */
[----:B------:R-:W-:-:S04]  /*1940*/  ISETP.GT.U32.AND P0, PT, R18, 0xfd, PT ;  /* 0x000000fd1200780c */ /* 0x000fc80003f04070 */
[----:B------:R-:W-:-:S13]  /*1950*/  ISETP.GT.U32.OR P0, PT, R17, 0xfd, P0 ;  /* 0x000000fd1100780c */ /* 0x000fda0000704470 */
[----:B------:R-:W-:Y:S01]  /*1960*/  @!P0 MOV R16, RZ ;  /* 0x000000ff00108202 */ /* 0x000fe20000000f00 */
        /* <DEDUP_REMOVED lines=19> */
[----:B------:R-:W-:Y:S02]  /*1aa0*/  @P0 IMAD.MOV.U32 R16, RZ, RZ, RZ ;  /* 0x000000ffff100224 */ /* 0x000fe400078e00ff */
[----:B------:R-:W-:Y:S01]  /*1ab0*/  @!P0 FFMA R0, R0, 1.84467440737095516160e+19, RZ ;  /* 0x5f80000000008823 */ /* 0x000fe200000000ff */
[----:B------:R-:W-:Y:S02]  /*1ac0*/  @!P0 IMAD.MOV.U32 R16, RZ, RZ, -0x40 ;  /* 0xffffffc0ff108424 */ /* 0x000fe400078e00ff */
[----:B------:R-:W-:-:S03]  /*1ad0*/  @!P1 FFMA R3, R3, 1.84467440737095516160e+19, RZ ;  /* 0x5f80000003039823 */ /* 0x000fc600000000ff */
[----:B------:R-:W-:-:S07]  /*1ae0*/  @!P1 IADD3 R16, PT, PT, R16, 0x40, RZ ;  /* 0x0000004010109810 */ /* 0x000fce0007ffe0ff */
.L_x_87:
[----:B------:R-:W-:Y:S01]  /*1af0*/  LEA R18, R15, 0xc0800000, 0x17 ;  /* 0xc08000000f127811 */ /* 0x000fe200078eb8ff */
[----:B------:R-:W-:Y:S01]  /*1b00*/  VIADD R19, R19, 0xffffff81 ;  /* 0xffffff8113137836 */ /* 0x000fe20000000000 */
[----:B------:R-:W-:Y:S03]  /*1b10*/  BSSY.RECONVERGENT B3, `(.L_x_92) ;  /* 0x0000035000037945 */ /* 0x000fe60003800200 */
[----:B------:R-:W-:Y:S02]  /*1b20*/  IMAD.IADD R20, R3, 0x1, -R18 ;  /* 0x0000000103147824 */ /* 0x000fe400078e0a12 */
[C---:B------:R-:W-:Y:S01]  /*1b30*/  IMAD R0, R19.reuse, -0x800000, R0 ;  /* 0xff80000013007824 */ /* 0x040fe200078e0200 */
[----:B------:R-:W-:Y:S01]  /*1b40*/  IADD3 R19, PT, PT, R19, 0x7f, -R15 ;  /* 0x0000007f13137810 */ /* 0x000fe20007ffe80f */
[----:B------:R-:W0:Y:S01]  /*1b50*/  MUFU.RCP R3, R20 ;  /* 0x0000001400037308 */ /* 0x000e220000001000 */
[----:B------:R-:W-:-:S02]  /*1b60*/  FADD.FTZ R17, -R20, -RZ ;  /* 0x800000ff14117221 */ /* 0x000fc40000010100 */
[----:B------:R-:W-:Y:S02]  /*1b70*/  IADD3 R19, PT, PT, R19, R16, RZ ;  /* 0x0000001013137210 */ /* 0x000fe40007ffe0ff */
        /* <DEDUP_REMOVED lines=8> */
[----:B------:R-:W-:-:S05]  /*1c00*/  LOP3.LUT R15, R15, 0xff, RZ, 0xc0, !PT ;  /* 0x000000ff0f0f7812 */ /* 0x000fca00078ec0ff */
[----:B------:R-:W-:-:S04]  /*1c10*/  IMAD.IADD R20, R15, 0x1, R19 ;  /* 0x000000010f147824 */ /* 0x000fc800078e0213 */
        /* <DEDUP_REMOVED lines=10> */
[-CC-:B------:R-:W-:Y:S01]  /*1cc0*/  FFMA.RZ R15, R3, R17.reuse, R18.reuse ;  /* 0x00000011030f7223 */ /* 0x180fe2000000c012 */
[C---:B------:R-:W-:Y:S02]  /*1cd0*/  ISETP.NE.AND P2, PT, R20.reuse, RZ, PT ;  /* 0x000000ff1400720c */ /* 0x040fe40003f45270 */
[C---:B------:R-:W-:Y:S02]  /*1ce0*/  ISETP.NE.AND P1, PT, R20.reuse, RZ, PT ;  /* 0x000000ff1400720c */ /* 0x040fe40003f25270 */
[----:B------:R-:W-:Y:S01]  /*1cf0*/  LOP3.LUT R16, R15, 0x7fffff, RZ, 0xc0, !PT ;  /* 0x007fffff0f107812 */ /* 0x000fe200078ec0ff */
[CCC-:B------:R-:W-:Y:S01]  /*1d00*/  FFMA.RP R15, R3.reuse, R17.reuse, R18.reuse ;  /* 0x00000011030f7223 */ /* 0x1c0fe20000008012 */
[----:B------:R-:W-:Y:S01]  /*1d10*/  FFMA.RM R18, R3, R17, R18 ;  /* 0x0000001103127223 */ /* 0x000fe20000004012 */
[----:B------:R-:W-:Y:S01]  /*1d20*/  IADD3 R3, PT, PT, R20, 0x20, RZ ;  /* 0x0000002014037810 */ /* 0x000fe20007ffe0ff */
[----:B------:R-:W-:Y:S01]  /*1d30*/  IMAD.MOV R17, RZ, RZ, -R20 ;  /* 0x000000ffff117224 */ /* 0x000fe200078e0a14 */
[----:B------:R-:W-:-:S02]  /*1d40*/  LOP3.LUT R16, R16, 0x800000, RZ, 0xfc, !PT ;  /* 0x0080000010107812 */ /* 0x000fc400078efcff */
[----:B------:R-:W-:Y:S02]  /*1d50*/  FSETP.NEU.FTZ.AND P0, PT, R15, R18, PT ;  /* 0x000000120f00720b */ /* 0x000fe40003f1d000 */
[----:B------:R-:W-:Y:S02]  /*1d60*/  SHF.L.U32 R3, R16, R3, RZ ;  /* 0x0000000310037219 */ /* 0x000fe400000006ff */
[----:B------:R-:W-:Y:S02]  /*1d70*/  SEL R15, R17, RZ, P2 ;  /* 0x000000ff110f7207 */ /* 0x000fe40001000000 */
[----:B------:R-:W-:Y:S02]  /*1d80*/  ISETP.NE.AND P1, PT, R3, RZ, P1 ;  /* 0x000000ff0300720c */ /* 0x000fe40000f25270 */
[----:B------:R-:W-:Y:S02]  /*1d90*/  SHF.R.U32.HI R15, RZ, R15, R16 ;  /* 0x0000000fff0f7219 */ /* 0x000fe40000011610 */
[----:B------:R-:W-:-:S02]  /*1da0*/  PLOP3.LUT P0, PT, P0, P1, PT, 0xf8, 0x8f ;  /* 0x00000000008f781c */ /* 0x000fc40000703f70 */
[----:B------:R-:W-:Y:S02]  /*1db0*/  SHF.R.U32.HI R16, RZ, 0x1, R15 ;  /* 0x00000001ff107819 */ /* 0x000fe4000001160f */
[----:B------:R-:W-:-:S04]  /*1dc0*/  SEL R3, RZ, 0x1, !P0 ;  /* 0x00000001ff037807 */ /* 0x000fc80004000000 */
[----:B------:R-:W-:-:S04]  /*1dd0*/  LOP3.LUT R18, R3, 0x1, R16, 0xf8, !PT ;  /* 0x0000000103127812 */ /* 0x000fc800078ef810 */
[----:B------:R-:W-:-:S05]  /*1de0*/  LOP3.LUT R15, R18, R15, RZ, 0xc0, !PT ;  /* 0x0000000f120f7212 */ /* 0x000fca00078ec0ff */
[----:B------:R-:W-:-:S05]  /*1df0*/  IMAD.IADD R15, R16, 0x1, R15 ;  /* 0x00000001100f7824 */ /* 0x000fca00078e020f */
[----:B------:R-:W-:Y:S01]  /*1e00*/  LOP3.LUT R0, R15, R0, RZ, 0xfc, !PT ;  /* 0x000000000f007212 */ /* 0x000fe200078efcff */
[----:B------:R-:W-:Y:S06]  /*1e10*/  BRA `(.L_x_95) ;  /* 0x0000000000107947 */ /* 0x000fec0003800000 */
.L_x_94:
[----:B------:R-:W-:-:S04]  /*1e20*/  LOP3.LUT R0, R0, 0x80000000, RZ, 0xc0, !PT ;  /* 0x8000000000007812 */ /* 0x000fc800078ec0ff */
[----:B------:R-:W-:Y:S01]  /*1e30*/  LOP3.LUT R0, R0, 0x7f800000, RZ, 0xfc, !PT ;  /* 0x7f80000000007812 */ /* 0x000fe200078efcff */
[----:B------:R-:W-:Y:S06]  /*1e40*/  BRA `(.L_x_95) ;  /* 0x0000000000047947 */ /* 0x000fec0003800000 */
.L_x_93:
[----:B------:R-:W-:-:S07]  /*1e50*/  LEA R0, R19, R0, 0x17 ;  /* 0x0000000013007211 */ /* 0x000fce00078eb8ff */
.L_x_95:
[----:B------:R-:W-:Y:S05]  /*1e60*/  BSYNC.RECONVERGENT B3 ;  /* 0x0000000000037941 */ /* 0x000fea0003800200 */
.L_x_92:
[----:B------:R-:W-:Y:S05]  /*1e70*/  BRA `(.L_x_96) ;  /* 0x0000000000207947 */ /* 0x000fea0003800000 */
.L_x_91:
[----:B------:R-:W-:-:S04]  /*1e80*/  LOP3.LUT R0, R3, 0x80000000, R0, 0x48, !PT ;  /* 0x8000000003007812 */ /* 0x000fc800078e4800 */
[----:B------:R-:W-:Y:S01]  /*1e90*/  LOP3.LUT R0, R0, 0x7f800000, RZ, 0xfc, !PT ;  /* 0x7f80000000007812 */ /* 0x000fe200078efcff */
[----:B------:R-:W-:Y:S06]  /*1ea0*/  BRA `(.L_x_96) ;  /* 0x0000000000147947 */ /* 0x000fec0003800000 */
.L_x_90:
[----:B------:R-:W-:Y:S01]  /*1eb0*/  LOP3.LUT R0, R3, 0x80000000, R0, 0x48, !PT ;  /* 0x8000000003007812 */ /* 0x000fe200078e4800 */
[----:B------:R-:W-:Y:S06]  /*1ec0*/  BRA `(.L_x_96) ;  /* 0x00000000000c7947 */ /* 0x000fec0003800000 */
.L_x_89:
[----:B------:R-:W0:Y:S01]  /*1ed0*/  MUFU.RSQ R0, -QNAN ;  /* 0xffc0000000007908 */ /* 0x000e220000001400 */
[----:B------:R-:W-:Y:S05]  /*1ee0*/  BRA `(.L_x_96) ;  /* 0x0000000000047947 */ /* 0x000fea0003800000 */
.L_x_88:
[----:B------:R-:W-:-:S07]  /*1ef0*/  FADD.FTZ R0, R0, R3 ;  /* 0x0000000300007221 */ /* 0x000fce0000010000 */
.L_x_96:
[----:B------:R-:W-:Y:S05]  /*1f00*/  BSYNC.RECONVERGENT B2 ;  /* 0x0000000000027941 */ /* 0x000fea0003800200 */
.L_x_86:
[----:B------:R-:W-:-:S04]  /*1f10*/  IMAD.MOV.U32 R15, RZ, RZ, 0x0 ;  /* 0x00000000ff0f7424 */ /* 0x000fc800078e00ff */
[----:B0-----:R-:W-:Y:S05]  /*1f20*/  RET.REL.NODEC R14 `(_Z14gpu_rad_sweep6Pfjjj) ;  /* 0xffffffe00e347950 */ /* 0x001fea0003c3ffff */
.L_x_97:
        /* <DEDUP_REMOVED lines=13> */
.L_x_100:


//--------------------- .nv.shared._Z16gpu_get_averagesPfjjS_ --------------------------
	.section	.nv.shared._Z16gpu_get_averagesPfjjS_,"aw",@nobits
	.sectionflags	@""
	.align	16
	.zero		1024


//--------------------- .nv.shared.reserved.0     --------------------------
	.section	.nv.shared.reserved.0,"aw",@nobits
	.weak		__nv_reservedSMEM_offset_0_alias
	.size		__nv_reservedSMEM_offset_0_alias, 0, 64
	.other		__nv_reservedSMEM_offset_0_alias,@"STO_CUDA_RESERVED_SHARED STV_DEFAULT"
__nv_reservedSMEM_offset_0_alias:
	.zero		0
	.zero		64


//--------------------- .nv.shared._Z14gpu_rad_sweep5Pfjjj --------------------------
	.section	.nv.shared._Z14gpu_rad_sweep5Pfjjj,"aw",@nobits
	.sectionflags	@""
	.align	16
.nv.shared._Z14gpu_rad_sweep5Pfjjj:
	.zero		50176


//--------------------- .nv.shared._Z14gpu_rad_sweep6Pfjjj --------------------------
	.section	.nv.shared._Z14gpu_rad_sweep6Pfjjj,"aw",@nobits
	.sectionflags	@""
	.align	16
	.zero		1024


//--------------------- .nv.constant0._Z16gpu_get_averagesPfjjS_ --------------------------
	.section	.nv.constant0._Z16gpu_get_averagesPfjjS_,"a",@progbits
	.sectionflags	@""
	.align	4
.nv.constant0._Z16gpu_get_averagesPfjjS_:
	.zero		920


//--------------------- .nv.constant0._Z14gpu_rad_sweep5Pfjjj --------------------------
	.section	.nv.constant0._Z14gpu_rad_sweep5Pfjjj,"a",@progbits
	.sectionflags	@""
	.align	4
.nv.constant0._Z14gpu_rad_sweep5Pfjjj:
	.zero		916


//--------------------- .nv.constant0._Z14gpu_rad_sweep6Pfjjj --------------------------
	.section	.nv.constant0._Z14gpu_rad_sweep6Pfjjj,"a",@progbits
	.sectionflags	@""
	.align	4
.nv.constant0._Z14gpu_rad_sweep6Pfjjj:
	.zero		916


//--------------------- SYMBOLS --------------------------

	.type		.nv.reservedSmem.offset0,@object
	.size		.nv.reservedSmem.offset0,0x4
	.type		.nv.reservedSmem.cap,@object
	.size		.nv.reservedSmem.cap,0x4
